	.target	sm_90a

	.elftype	@"ET_EXEC"


//--------------------- .note.nv.tkinfo           --------------------------
	.section	.note.nv.tkinfo,"",@"SHT_NOTE"
	.sectionflags	@"SHF_NOTE_NV_TKINFO"
	.tkinfo
        /*0018*/ 	.word	0x00000002
        /*0030*/ 	.string	""
        /*0030*/ 	.string	"ptxas"
        /*0030*/ 	.string	"Cuda compilation tools, release 13.0, V13.0.88"
        /*0030*/ 	.string	"Build cuda_13.0.r13.0/compiler.36424714_0"
        /*0030*/ 	.string	"-arch sm_90a -m 64 "



//--------------------- .note.nv.cuinfo           --------------------------
	.section	.note.nv.cuinfo,"",@"SHT_NOTE"
	.sectionflags	@"SHF_NOTE_NV_CUINFO"
        /*0018*/ 	.short	0x0002
        /*001a*/ 	.short	0x005a
        /*001c*/ 	.short	0x0082
	.zero		2


//--------------------- .nv.info                  --------------------------
	.section	.nv.info,"",@"SHT_CUDA_INFO"
	.align	4


	//----- nvinfo : EIATTR_REGCOUNT
	.align		4
        /*0000*/ 	.byte	0x04, 0x2f
        /*0002*/ 	.short	(.L_12 - .L_11)
	.align		4
.L_11:
        /*0004*/ 	.word	index@(_ZN7cutlass13device_kernelIN5flash19enable_sm80_to_sm89INS1_16FlashAttnFwdSm80INS1_25CollectiveMainloopFwdSm80ILi8ELi1ELb0EN4cute5tupleIJNS5_1CILi128EEENS7_ILi48EEENS7_ILi256EEEEEELi256ENS_10bfloat16_tEfNS_4arch4Sm80ELb1ELb0ELb1ELb1ELb1ELb1ELb1ELb0EEENS1_21CollectiveEpilogueFwdINS6_IJS8_SA_S9_EEENS6_IJNS7_ILi1EEESI_SI_EEESC_SE_Li256ELb1ELb1ELb0ELb0EEENS1_19SingleTileSchedulerILb1ELb0ELb1ELi128EEEEEEEEEvNT_6ParamsE)
        /*0008*/ 	.word	0x00000004


	//----- nvinfo : EIATTR_FRAME_SIZE
	.align		4
.L_12:
        /*000c*/ 	.byte	0x04, 0x11
        /*000e*/ 	.short	(.L_14 - .L_13)
	.align		4
.L_13:
        /*0010*/ 	.word	index@(_ZN7cutlass13device_kernelIN5flash19enable_sm80_to_sm89INS1_16FlashAttnFwdSm80INS1_25CollectiveMainloopFwdSm80ILi8ELi1ELb0EN4cute5tupleIJNS5_1CILi128EEENS7_ILi48EEENS7_ILi256EEEEEELi256ENS_10bfloat16_tEfNS_4arch4Sm80ELb1ELb0ELb1ELb1ELb1ELb1ELb1ELb0EEENS1_21CollectiveEpilogueFwdINS6_IJS8_SA_S9_EEENS6_IJNS7_ILi1EEESI_SI_EEESC_SE_Li256ELb1ELb1ELb0ELb0EEENS1_19SingleTileSchedulerILb1ELb0ELb1ELi128EEEEEEEEEvNT_6ParamsE)
        /*0014*/ 	.word	0x00000000


	//----- nvinfo : EIATTR_REGCOUNT
	.align		4
.L_14:
        /*0018*/ 	.byte	0x04, 0x2f
        /*001a*/ 	.short	(.L_16 - .L_15)
	.align		4
.L_15:
        /*001c*/ 	.word	index@(_ZN7cutlass13device_kernelIN5flash19enable_sm80_to_sm89INS1_16FlashAttnFwdSm80INS1_25CollectiveMainloopFwdSm80ILi8ELi1ELb0EN4cute5tupleIJNS5_1CILi128EEENS7_ILi96EEENS7_ILi256EEEEEELi256ENS_10bfloat16_tEfNS_4arch4Sm80ELb1ELb0ELb1ELb1ELb1ELb0ELb1ELb0EEENS1_21CollectiveEpilogueFwdINS6_IJS8_SA_S9_EEENS6_IJNS7_ILi1EEESI_SI_EEESC_SE_Li256ELb1ELb1ELb0ELb0EEENS1_19SingleTileSchedulerILb1ELb0ELb1ELi128EEEEEEEEEvNT_6ParamsE)
        /*0020*/ 	.word	0x00000004


	//----- nvinfo : EIATTR_FRAME_SIZE
	.align		4
.L_16:
        /*0024*/ 	.byte	0x04, 0x11
        /*0026*/ 	.short	(.L_18 - .L_17)
	.align		4
.L_17:
        /*0028*/ 	.word	index@(_ZN7cutlass13device_kernelIN5flash19enable_sm80_to_sm89INS1_16FlashAttnFwdSm80INS1_25CollectiveMainloopFwdSm80ILi8ELi1ELb0EN4cute5tupleIJNS5_1CILi128EEENS7_ILi96EEENS7_ILi256EEEEEELi256ENS_10bfloat16_tEfNS_4arch4Sm80ELb1ELb0ELb1ELb1ELb1ELb0ELb1ELb0EEENS1_21CollectiveEpilogueFwdINS6_IJS8_SA_S9_EEENS6_IJNS7_ILi1EEESI_SI_EEESC_SE_Li256ELb1ELb1ELb0ELb0EEENS1_19SingleTileSchedulerILb1ELb0ELb1ELi128EEEEEEEEEvNT_6ParamsE)
        /*002c*/ 	.word	0x00000000


	//----- nvinfo : EIATTR_REGCOUNT
	.align		4
.L_18:
        /*0030*/ 	.byte	0x04, 0x2f
        /*0032*/ 	.short	(.L_20 - .L_19)
	.align		4
.L_19:
        /*0034*/ 	.word	index@(_ZN7cutlass13device_kernelIN5flash19enable_sm80_to_sm89INS1_16FlashAttnFwdSm80INS1_25CollectiveMainloopFwdSm80ILi8ELi1ELb0EN4cute5tupleIJNS5_1CILi128EEENS7_ILi96EEENS7_ILi256EEEEEELi256ENS_10bfloat16_tEfNS_4arch4Sm80ELb1ELb0ELb1ELb0ELb1ELb0ELb1ELb0EEENS1_21CollectiveEpilogueFwdINS6_IJS8_SA_S9_EEENS6_IJNS7_ILi1EEESI_SI_EEESC_SE_Li256ELb0ELb1ELb0ELb0EEENS1_30DynamicPersistentTileSchedulerILi256ELi256ELb0ELb1ELb0EEEEEEEEEvNT_6ParamsE)
        /*0038*/ 	.word	0x00000004


	//----- nvinfo : EIATTR_FRAME_SIZE
	.align		4
.L_20:
        /*003c*/ 	.byte	0x04, 0x11
        /*003e*/ 	.short	(.L_22 - .L_21)
	.align		4
.L_21:
        /*0040*/ 	.word	index@(_ZN7cutlass13device_kernelIN5flash19enable_sm80_to_sm89INS1_16FlashAttnFwdSm80INS1_25CollectiveMainloopFwdSm80ILi8ELi1ELb0EN4cute5tupleIJNS5_1CILi128EEENS7_ILi96EEENS7_ILi256EEEEEELi256ENS_10bfloat16_tEfNS_4arch4Sm80ELb1ELb0ELb1ELb0ELb1ELb0ELb1ELb0EEENS1_21CollectiveEpilogueFwdINS6_IJS8_SA_S9_EEENS6_IJNS7_ILi1EEESI_SI_EEESC_SE_Li256ELb0ELb1ELb0ELb0EEENS1_30DynamicPersistentTileSchedulerILi256ELi256ELb0ELb1ELb0EEEEEEEEEvNT_6ParamsE)
        /*0044*/ 	.word	0x00000000


	//----- nvinfo : EIATTR_REGCOUNT
	.align		4
.L_22:
        /*0048*/ 	.byte	0x04, 0x2f
        /*004a*/ 	.short	(.L_24 - .L_23)
	.align		4
.L_23:
        /*004c*/ 	.word	index@(_ZN7cutlass13device_kernelIN5flash19enable_sm80_to_sm89INS1_16FlashAttnFwdSm80INS1_25CollectiveMainloopFwdSm80ILi8ELi1ELb0EN4cute5tupleIJNS5_1CILi128EEENS7_ILi48EEENS7_ILi256EEEEEELi256ENS_10bfloat16_tEfNS_4arch4Sm80ELb0ELb1ELb1ELb1ELb1ELb1ELb1ELb0EEENS1_21CollectiveEpilogueFwdINS6_IJS8_SA_S9_EEENS6_IJNS7_ILi1EEESI_SI_EEESC_SE_Li256ELb1ELb1ELb0ELb0EEENS1_19SingleTileSchedulerILb1ELb0ELb1ELi128EEEEEEEEEvNT_6ParamsE)
        /*0050*/ 	.word	0x00000004


	//----- nvinfo : EIATTR_FRAME_SIZE
	.align		4
.L_24:
        /*0054*/ 	.byte	0x04, 0x11
        /*0056*/ 	.short	(.L_26 - .L_25)
	.align		4
.L_25:
        /*0058*/ 	.word	index@(_ZN7cutlass13device_kernelIN5flash19enable_sm80_to_sm89INS1_16FlashAttnFwdSm80INS1_25CollectiveMainloopFwdSm80ILi8ELi1ELb0EN4cute5tupleIJNS5_1CILi128EEENS7_ILi48EEENS7_ILi256EEEEEELi256ENS_10bfloat16_tEfNS_4arch4Sm80ELb0ELb1ELb1ELb1ELb1ELb1ELb1ELb0EEENS1_21CollectiveEpilogueFwdINS6_IJS8_SA_S9_EEENS6_IJNS7_ILi1EEESI_SI_EEESC_SE_Li256ELb1ELb1ELb0ELb0EEENS1_19SingleTileSchedulerILb1ELb0ELb1ELi128EEEEEEEEEvNT_6ParamsE)
        /*005c*/ 	.word	0x00000000


	//----- nvinfo : EIATTR_REGCOUNT
	.align		4
.L_26:
        /*0060*/ 	.byte	0x04, 0x2f
        /*0062*/ 	.short	(.L_28 - .L_27)
	.align		4
.L_27:
        /*0064*/ 	.word	index@(_ZN7cutlass13device_kernelIN5flash19enable_sm80_to_sm89INS1_16FlashAttnFwdSm80INS1_25CollectiveMainloopFwdSm80ILi8ELi1ELb0EN4cute5tupleIJNS5_1CILi128EEENS7_ILi64EEENS7_ILi256EEEEEELi256ENS_10bfloat16_tEfNS_4arch4Sm80ELb0ELb1ELb1ELb1ELb1ELb0ELb1ELb0EEENS1_21CollectiveEpilogueFwdINS6_IJS8_SA_S9_EEENS6_IJNS7_ILi1EEESI_SI_EEESC_SE_Li256ELb1ELb1ELb0ELb0EEENS1_19SingleTileSchedulerILb1ELb0ELb1ELi128EEEEEEEEEvNT_6ParamsE)
        /*0068*/ 	.word	0x00000004


	//----- nvinfo : EIATTR_FRAME_SIZE
	.align		4
.L_28:
        /*006c*/ 	.byte	0x04, 0x11
        /*006e*/ 	.short	(.L_30 - .L_29)
	.align		4
.L_29:
        /*0070*/ 	.word	index@(_ZN7cutlass13device_kernelIN5flash19enable_sm80_to_sm89INS1_16FlashAttnFwdSm80INS1_25CollectiveMainloopFwdSm80ILi8ELi1ELb0EN4cute5tupleIJNS5_1CILi128EEENS7_ILi64EEENS7_ILi256EEEEEELi256ENS_10bfloat16_tEfNS_4arch4Sm80ELb0ELb1ELb1ELb1ELb1ELb0ELb1ELb0EEENS1_21CollectiveEpilogueFwdINS6_IJS8_SA_S9_EEENS6_IJNS7_ILi1EEESI_SI_EEESC_SE_Li256ELb1ELb1ELb0ELb0EEENS1_19SingleTileSchedulerILb1ELb0ELb1ELi128EEEEEEEEEvNT_6ParamsE)
        /*0074*/ 	.word	0x00000000


	//----- nvinfo : EIATTR_REGCOUNT
	.align		4
.L_30:
        /*0078*/ 	.byte	0x04, 0x2f
        /*007a*/ 	.short	(.L_32 - .L_31)
	.align		4
.L_31:
        /*007c*/ 	.word	index@(_ZN7cutlass13device_kernelIN5flash19enable_sm80_to_sm89INS1_16FlashAttnFwdSm80INS1_25CollectiveMainloopFwdSm80ILi8ELi1ELb0EN4cute5tupleIJNS5_1CILi128EEENS7_ILi64EEENS7_ILi256EEEEEELi256ENS_10bfloat16_tEfNS_4arch4Sm80ELb0ELb1ELb1ELb0ELb1ELb0ELb1ELb0EEENS1_21CollectiveEpilogueFwdINS6_IJS8_SA_S9_EEENS6_IJNS7_ILi1EEESI_SI_EEESC_SE_Li256ELb0ELb1ELb0ELb0EEENS1_19SingleTileSchedulerILb0ELb0ELb1ELi128EEEEEEEEEvNT_6ParamsE)
        /*0080*/ 	.word	0x00000004


	//----- nvinfo : EIATTR_FRAME_SIZE
	.align		4
.L_32:
        /*0084*/ 	.byte	0x04, 0x11
        /*0086*/ 	.short	(.L_34 - .L_33)
	.align		4
.L_33:
        /*0088*/ 	.word	index@(_ZN7cutlass13device_kernelIN5flash19enable_sm80_to_sm89INS1_16FlashAttnFwdSm80INS1_25CollectiveMainloopFwdSm80ILi8ELi1ELb0EN4cute5tupleIJNS5_1CILi128EEENS7_ILi64EEENS7_ILi256EEEEEELi256ENS_10bfloat16_tEfNS_4arch4Sm80ELb0ELb1ELb1ELb0ELb1ELb0ELb1ELb0EEENS1_21CollectiveEpilogueFwdINS6_IJS8_SA_S9_EEENS6_IJNS7_ILi1EEESI_SI_EEESC_SE_Li256ELb0ELb1ELb0ELb0EEENS1_19SingleTileSchedulerILb0ELb0ELb1ELi128EEEEEEEEEvNT_6ParamsE)
        /*008c*/ 	.word	0x00000000


	//----- nvinfo : EIATTR_REGCOUNT
	.align		4
.L_34:
        /*0090*/ 	.byte	0x04, 0x2f
        /*0092*/ 	.short	(.L_36 - .L_35)
	.align		4
.L_35:
        /*0094*/ 	.word	index@(_ZN7cutlass13device_kernelIN5flash19enable_sm80_to_sm89INS1_16FlashAttnFwdSm80INS1_25CollectiveMainloopFwdSm80ILi8ELi1ELb0EN4cute5tupleIJNS5_1CILi128EEENS7_ILi48EEENS7_ILi256EEEEEELi256ENS_10bfloat16_tEfNS_4arch4Sm80ELb0ELb0ELb1ELb1ELb1ELb1ELb1ELb0EEENS1_21CollectiveEpilogueFwdINS6_IJS8_SA_S9_EEENS6_IJNS7_ILi1EEESI_SI_EEESC_SE_Li256ELb1ELb1ELb0ELb0EEENS1_19SingleTileSchedulerILb1ELb0ELb1ELi128EEEEEEEEEvNT_6ParamsE)
        /*0098*/ 	.word	0x00000004


	//----- nvinfo : EIATTR_FRAME_SIZE
	.align		4
.L_36:
        /*009c*/ 	.byte	0x04, 0x11
        /*009e*/ 	.short	(.L_38 - .L_37)
	.align		4
.L_37:
        /*00a0*/ 	.word	index@(_ZN7cutlass13device_kernelIN5flash19enable_sm80_to_sm89INS1_16FlashAttnFwdSm80INS1_25CollectiveMainloopFwdSm80ILi8ELi1ELb0EN4cute5tupleIJNS5_1CILi128EEENS7_ILi48EEENS7_ILi256EEEEEELi256ENS_10bfloat16_tEfNS_4arch4Sm80ELb0ELb0ELb1ELb1ELb1ELb1ELb1ELb0EEENS1_21CollectiveEpilogueFwdINS6_IJS8_SA_S9_EEENS6_IJNS7_ILi1EEESI_SI_EEESC_SE_Li256ELb1ELb1ELb0ELb0EEENS1_19SingleTileSchedulerILb1ELb0ELb1ELi128EEEEEEEEEvNT_6ParamsE)
        /*00a4*/ 	.word	0x00000000


	//----- nvinfo : EIATTR_REGCOUNT
	.align		4
.L_38:
        /*00a8*/ 	.byte	0x04, 0x2f
        /*00aa*/ 	.short	(.L_40 - .L_39)
	.align		4
.L_39:
        /*00ac*/ 	.word	index@(_ZN7cutlass13device_kernelIN5flash19enable_sm80_to_sm89INS1_16FlashAttnFwdSm80INS1_25CollectiveMainloopFwdSm80ILi8ELi1ELb0EN4cute5tupleIJNS5_1CILi128EEENS7_ILi96EEENS7_ILi256EEEEEELi256ENS_10bfloat16_tEfNS_4arch4Sm80ELb0ELb0ELb1ELb1ELb1ELb0ELb1ELb0EEENS1_21CollectiveEpilogueFwdINS6_IJS8_SA_S9_EEENS6_IJNS7_ILi1EEESI_SI_EEESC_SE_Li256ELb1ELb1ELb0ELb0EEENS1_19SingleTileSchedulerILb1ELb0ELb1ELi128EEEEEEEEEvNT_6ParamsE)
        /*00b0*/ 	.word	0x00000004


	//----- nvinfo : EIATTR_FRAME_SIZE
	.align		4
.L_40:
        /*00b4*/ 	.byte	0x04, 0x11
        /*00b6*/ 	.short	(.L_42 - .L_41)
	.align		4
.L_41:
        /*00b8*/ 	.word	index@(_ZN7cutlass13device_kernelIN5flash19enable_sm80_to_sm89INS1_16FlashAttnFwdSm80INS1_25CollectiveMainloopFwdSm80ILi8ELi1ELb0EN4cute5tupleIJNS5_1CILi128EEENS7_ILi96EEENS7_ILi256EEEEEELi256ENS_10bfloat16_tEfNS_4arch4Sm80ELb0ELb0ELb1ELb1ELb1ELb0ELb1ELb0EEENS1_21CollectiveEpilogueFwdINS6_IJS8_SA_S9_EEENS6_IJNS7_ILi1EEESI_SI_EEESC_SE_Li256ELb1ELb1ELb0ELb0EEENS1_19SingleTileSchedulerILb1ELb0ELb1ELi128EEEEEEEEEvNT_6ParamsE)
        /*00bc*/ 	.word	0x00000000


	//----- nvinfo : EIATTR_REGCOUNT
	.align		4
.L_42:
        /*00c0*/ 	.byte	0x04, 0x2f
        /*00c2*/ 	.short	(.L_44 - .L_43)
	.align		4
.L_43:
        /*00c4*/ 	.word	index@(_ZN7cutlass13device_kernelIN5flash19enable_sm80_to_sm89INS1_16FlashAttnFwdSm80INS1_25CollectiveMainloopFwdSm80ILi8ELi1ELb0EN4cute5tupleIJNS5_1CILi128EEENS7_ILi96EEENS7_ILi256EEEEEELi256ENS_10bfloat16_tEfNS_4arch4Sm80ELb0ELb0ELb1ELb0ELb1ELb0ELb1ELb0EEENS1_21CollectiveEpilogueFwdINS6_IJS8_SA_S9_EEENS6_IJNS7_ILi1EEESI_SI_EEESC_SE_Li256ELb0ELb1ELb0ELb0EEENS1_19SingleTileSchedulerILb0ELb0ELb1ELi128EEEEEEEEEvNT_6ParamsE)
        /*00c8*/ 	.word	0x00000004


	//----- nvinfo : EIATTR_FRAME_SIZE
	.align		4
.L_44:
        /*00cc*/ 	.byte	0x04, 0x11
        /*00ce*/ 	.short	(.L_46 - .L_45)
	.align		4
.L_45:
        /*00d0*/ 	.word	index@(_ZN7cutlass13device_kernelIN5flash19enable_sm80_to_sm89INS1_16FlashAttnFwdSm80INS1_25CollectiveMainloopFwdSm80ILi8ELi1ELb0EN4cute5tupleIJNS5_1CILi128EEENS7_ILi96EEENS7_ILi256EEEEEELi256ENS_10bfloat16_tEfNS_4arch4Sm80ELb0ELb0ELb1ELb0ELb1ELb0ELb1ELb0EEENS1_21CollectiveEpilogueFwdINS6_IJS8_SA_S9_EEENS6_IJNS7_ILi1EEESI_SI_EEESC_SE_Li256ELb0ELb1ELb0ELb0EEENS1_19SingleTileSchedulerILb0ELb0ELb1ELi128EEEEEEEEEvNT_6ParamsE)
        /*00d4*/ 	.word	0x00000000


	//----- nvinfo : EIATTR_REGCOUNT
	.align		4
.L_46:
        /*00d8*/ 	.byte	0x04, 0x2f
        /*00da*/ 	.short	(.L_48 - .L_47)
	.align		4
.L_47:
        /*00dc*/ 	.word	index@(_ZN7cutlass13device_kernelIN5flash19enable_sm80_to_sm89INS1_16FlashAttnFwdSm80INS1_25CollectiveMainloopFwdSm80ILi8ELi1ELb0EN4cute5tupleIJNS5_1CILi128EEENS7_ILi32EEENS7_ILi256EEEEEELi256ENS_10bfloat16_tEfNS_4arch4Sm80ELb1ELb0ELb1ELb1ELb1ELb1ELb1ELb0EEENS1_21CollectiveEpilogueFwdINS6_IJS8_SA_S9_EEENS6_IJNS7_ILi1EEESI_SI_EEESC_SE_Li256ELb1ELb1ELb0ELb0EEENS1_19SingleTileSchedulerILb1ELb0ELb1ELi128EEEEEEEEEvNT_6ParamsE)
        /*00e0*/ 	.word	0x00000004


	//----- nvinfo : EIATTR_FRAME_SIZE
	.align		4
.L_48:
        /*00e4*/ 	.byte	0x04, 0x11
        /*00e6*/ 	.short	(.L_50 - .L_49)
	.align		4
.L_49:
        /*00e8*/ 	.word	index@(_ZN7cutlass13device_kernelIN5flash19enable_sm80_to_sm89INS1_16FlashAttnFwdSm80INS1_25CollectiveMainloopFwdSm80ILi8ELi1ELb0EN4cute5tupleIJNS5_1CILi128EEENS7_ILi32EEENS7_ILi256EEEEEELi256ENS_10bfloat16_tEfNS_4arch4Sm80ELb1ELb0ELb1ELb1ELb1ELb1ELb1ELb0EEENS1_21CollectiveEpilogueFwdINS6_IJS8_SA_S9_EEENS6_IJNS7_ILi1EEESI_SI_EEESC_SE_Li256ELb1ELb1ELb0ELb0EEENS1_19SingleTileSchedulerILb1ELb0ELb1ELi128EEEEEEEEEvNT_6ParamsE)
        /*00ec*/ 	.word	0x00000000


	//----- nvinfo : EIATTR_REGCOUNT
	.align		4
.L_50:
        /*00f0*/ 	.byte	0x04, 0x2f
        /*00f2*/ 	.short	(.L_52 - .L_51)
	.align		4
.L_51:
        /*00f4*/ 	.word	index@(_ZN7cutlass13device_kernelIN5flash19enable_sm80_to_sm89INS1_16FlashAttnFwdSm80INS1_25CollectiveMainloopFwdSm80ILi8ELi1ELb1EN4cute5tupleIJNS5_1CILi128EEENS7_ILi64EEENS7_ILi256EEEEEELi256ENS_10bfloat16_tEfNS_4arch4Sm80ELb1ELb0ELb1ELb1ELb1ELb0ELb1ELb0EEENS1_21CollectiveEpilogueFwdINS6_IJS8_SA_S9_EEENS6_IJNS7_ILi1EEESI_SI_EEESC_SE_Li256ELb1ELb1ELb0ELb0EEENS1_19SingleTileSchedulerILb1ELb0ELb1ELi128EEEEEEEEEvNT_6ParamsE)
        /*00f8*/ 	.word	0x00000004


	//----- nvinfo : EIATTR_FRAME_SIZE
	.align		4
.L_52:
        /*00fc*/ 	.byte	0x04, 0x11
        /*00fe*/ 	.short	(.L_54 - .L_53)
	.align		4
.L_53:
        /*0100*/ 	.word	index@(_ZN7cutlass13device_kernelIN5flash19enable_sm80_to_sm89INS1_16FlashAttnFwdSm80INS1_25CollectiveMainloopFwdSm80ILi8ELi1ELb1EN4cute5tupleIJNS5_1CILi128EEENS7_ILi64EEENS7_ILi256EEEEEELi256ENS_10bfloat16_tEfNS_4arch4Sm80ELb1ELb0ELb1ELb1ELb1ELb0ELb1ELb0EEENS1_21CollectiveEpilogueFwdINS6_IJS8_SA_S9_EEENS6_IJNS7_ILi1EEESI_SI_EEESC_SE_Li256ELb1ELb1ELb0ELb0EEENS1_19SingleTileSchedulerILb1ELb0ELb1ELi128EEEEEEEEEvNT_6ParamsE)
        /*0104*/ 	.word	0x00000000


	//----- nvinfo : EIATTR_REGCOUNT
	.align		4
.L_54:
        /*0108*/ 	.byte	0x04, 0x2f
        /*010a*/ 	.short	(.L_56 - .L_55)
	.align		4
.L_55:
        /*010c*/ 	.word	index@(_ZN7cutlass13device_kernelIN5flash19enable_sm80_to_sm89INS1_16FlashAttnFwdSm80INS1_25CollectiveMainloopFwdSm80ILi8ELi1ELb1EN4cute5tupleIJNS5_1CILi128EEENS7_ILi64EEENS7_ILi256EEEEEELi256ENS_10bfloat16_tEfNS_4arch4Sm80ELb1ELb0ELb1ELb0ELb1ELb0ELb1ELb0EEENS1_21CollectiveEpilogueFwdINS6_IJS8_SA_S9_EEENS6_IJNS7_ILi1EEESI_SI_EEESC_SE_Li256ELb0ELb1ELb0ELb0EEENS1_30DynamicPersistentTileSchedulerILi256ELi256ELb0ELb1ELb0EEEEEEEEEvNT_6ParamsE)
        /*0110*/ 	.word	0x00000004


	//----- nvinfo : EIATTR_FRAME_SIZE
	.align		4
.L_56:
        /*0114*/ 	.byte	0x04, 0x11
        /*0116*/ 	.short	(.L_58 - .L_57)
	.align		4
.L_57:
        /*0118*/ 	.word	index@(_ZN7cutlass13device_kernelIN5flash19enable_sm80_to_sm89INS1_16FlashAttnFwdSm80INS1_25CollectiveMainloopFwdSm80ILi8ELi1ELb1EN4cute5tupleIJNS5_1CILi128EEENS7_ILi64EEENS7_ILi256EEEEEELi256ENS_10bfloat16_tEfNS_4arch4Sm80ELb1ELb0ELb1ELb0ELb1ELb0ELb1ELb0EEENS1_21CollectiveEpilogueFwdINS6_IJS8_SA_S9_EEENS6_IJNS7_ILi1EEESI_SI_EEESC_SE_Li256ELb0ELb1ELb0ELb0EEENS1_30DynamicPersistentTileSchedulerILi256ELi256ELb0ELb1ELb0EEEEEEEEEvNT_6ParamsE)
        /*011c*/ 	.word	0x00000000


	//----- nvinfo : EIATTR_REGCOUNT
	.align		4
.L_58:
        /*0120*/ 	.byte	0x04, 0x2f
        /*0122*/ 	.short	(.L_60 - .L_59)
	.align		4
.L_59:
        /*0124*/ 	.word	index@(_ZN7cutlass13device_kernelIN5flash19enable_sm80_to_sm89INS1_16FlashAttnFwdSm80INS1_25CollectiveMainloopFwdSm80ILi8ELi1ELb0EN4cute5tupleIJNS5_1CILi128EEENS7_ILi32EEENS7_ILi256EEEEEELi256ENS_10bfloat16_tEfNS_4arch4Sm80ELb0ELb1ELb1ELb1ELb1ELb1ELb1ELb0EEENS1_21CollectiveEpilogueFwdINS6_IJS8_SA_S9_EEENS6_IJNS7_ILi1EEESI_SI_EEESC_SE_Li256ELb1ELb1ELb0ELb0EEENS1_19SingleTileSchedulerILb1ELb0ELb1ELi128EEEEEEEEEvNT_6ParamsE)
        /*0128*/ 	.word	0x00000004


	//----- nvinfo : EIATTR_FRAME_SIZE
	.align		4
.L_60:
        /*012c*/ 	.byte	0x04, 0x11
        /*012e*/ 	.short	(.L_62 - .L_61)
	.align		4
.L_61:
        /*0130*/ 	.word	index@(_ZN7cutlass13device_kernelIN5flash19enable_sm80_to_sm89INS1_16FlashAttnFwdSm80INS1_25CollectiveMainloopFwdSm80ILi8ELi1ELb0EN4cute5tupleIJNS5_1CILi128EEENS7_ILi32EEENS7_ILi256EEEEEELi256ENS_10bfloat16_tEfNS_4arch4Sm80ELb0ELb1ELb1ELb1ELb1ELb1ELb1ELb0EEENS1_21CollectiveEpilogueFwdINS6_IJS8_SA_S9_EEENS6_IJNS7_ILi1EEESI_SI_EEESC_SE_Li256ELb1ELb1ELb0ELb0EEENS1_19SingleTileSchedulerILb1ELb0ELb1ELi128EEEEEEEEEvNT_6ParamsE)
        /*0134*/ 	.word	0x00000000


	//----- nvinfo : EIATTR_REGCOUNT
	.align		4
.L_62:
        /*0138*/ 	.byte	0x04, 0x2f
        /*013a*/ 	.short	(.L_64 - .L_63)
	.align		4
.L_63:
        /*013c*/ 	.word	index@(_ZN7cutlass13device_kernelIN5flash19enable_sm80_to_sm89INS1_16FlashAttnFwdSm80INS1_25CollectiveMainloopFwdSm80ILi8ELi1ELb1EN4cute5tupleIJNS5_1CILi128EEENS7_ILi48EEENS7_ILi256EEEEEELi256ENS_10bfloat16_tEfNS_4arch4Sm80ELb0ELb1ELb1ELb1ELb1ELb0ELb1ELb0EEENS1_21CollectiveEpilogueFwdINS6_IJS8_SA_S9_EEENS6_IJNS7_ILi1EEESI_SI_EEESC_SE_Li256ELb1ELb1ELb0ELb0EEENS1_19SingleTileSchedulerILb1ELb0ELb1ELi128EEEEEEEEEvNT_6ParamsE)
        /*0140*/ 	.word	0x00000004


	//----- nvinfo : EIATTR_FRAME_SIZE
	.align		4
.L_64:
        /*0144*/ 	.byte	0x04, 0x11
        /*0146*/ 	.short	(.L_66 - .L_65)
	.align		4
.L_65:
        /*0148*/ 	.word	index@(_ZN7cutlass13device_kernelIN5flash19enable_sm80_to_sm89INS1_16FlashAttnFwdSm80INS1_25CollectiveMainloopFwdSm80ILi8ELi1ELb1EN4cute5tupleIJNS5_1CILi128EEENS7_ILi48EEENS7_ILi256EEEEEELi256ENS_10bfloat16_tEfNS_4arch4Sm80ELb0ELb1ELb1ELb1ELb1ELb0ELb1ELb0EEENS1_21CollectiveEpilogueFwdINS6_IJS8_SA_S9_EEENS6_IJNS7_ILi1EEESI_SI_EEESC_SE_Li256ELb1ELb1ELb0ELb0EEENS1_19SingleTileSchedulerILb1ELb0ELb1ELi128EEEEEEEEEvNT_6ParamsE)
        /*014c*/ 	.word	0x00000000


	//----- nvinfo : EIATTR_REGCOUNT
	.align		4
.L_66:
        /*0150*/ 	.byte	0x04, 0x2f
        /*0152*/ 	.short	(.L_68 - .L_67)
	.align		4
.L_67:
        /*0154*/ 	.word	index@(_ZN7cutlass13device_kernelIN5flash19enable_sm80_to_sm89INS1_16FlashAttnFwdSm80INS1_25CollectiveMainloopFwdSm80ILi8ELi1ELb1EN4cute5tupleIJNS5_1CILi128EEENS7_ILi48EEENS7_ILi256EEEEEELi256ENS_10bfloat16_tEfNS_4arch4Sm80ELb0ELb1ELb1ELb0ELb1ELb0ELb1ELb0EEENS1_21CollectiveEpilogueFwdINS6_IJS8_SA_S9_EEENS6_IJNS7_ILi1EEESI_SI_EEESC_SE_Li256ELb0ELb1ELb0ELb0EEENS1_19SingleTileSchedulerILb0ELb0ELb1ELi128EEEEEEEEEvNT_6ParamsE)
        /*0158*/ 	.word	0x00000004


	//----- nvinfo : EIATTR_FRAME_SIZE
	.align		4
.L_68:
        /*015c*/ 	.byte	0x04, 0x11
        /*015e*/ 	.short	(.L_70 - .L_69)
	.align		4
.L_69:
        /*0160*/ 	.word	index@(_ZN7cutlass13device_kernelIN5flash19enable_sm80_to_sm89INS1_16FlashAttnFwdSm80INS1_25CollectiveMainloopFwdSm80ILi8ELi1ELb1EN4cute5tupleIJNS5_1CILi128EEENS7_ILi48EEENS7_ILi256EEEEEELi256ENS_10bfloat16_tEfNS_4arch4Sm80ELb0ELb1ELb1ELb0ELb1ELb0ELb1ELb0EEENS1_21CollectiveEpilogueFwdINS6_IJS8_SA_S9_EEENS6_IJNS7_ILi1EEESI_SI_EEESC_SE_Li256ELb0ELb1ELb0ELb0EEENS1_19SingleTileSchedulerILb0ELb0ELb1ELi128EEEEEEEEEvNT_6ParamsE)
        /*0164*/ 	.word	0x00000000


	//----- nvinfo : EIATTR_REGCOUNT
	.align		4
.L_70:
        /*0168*/ 	.byte	0x04, 0x2f
        /*016a*/ 	.short	(.L_72 - .L_71)
	.align		4
.L_71:
        /*016c*/ 	.word	index@(_ZN7cutlass13device_kernelIN5flash19enable_sm80_to_sm89INS1_16FlashAttnFwdSm80INS1_25CollectiveMainloopFwdSm80ILi8ELi1ELb0EN4cute5tupleIJNS5_1CILi128EEENS7_ILi32EEENS7_ILi256EEEEEELi256ENS_10bfloat16_tEfNS_4arch4Sm80ELb0ELb0ELb1ELb1ELb1ELb1ELb1ELb0EEENS1_21CollectiveEpilogueFwdINS6_IJS8_SA_S9_EEENS6_IJNS7_ILi1EEESI_SI_EEESC_SE_Li256ELb1ELb1ELb0ELb0EEENS1_19SingleTileSchedulerILb1ELb0ELb1ELi128EEEEEEEEEvNT_6ParamsE)
        /*0170*/ 	.word	0x00000004


	//----- nvinfo : EIATTR_FRAME_SIZE
	.align		4
.L_72:
        /*0174*/ 	.byte	0x04, 0x11
        /*0176*/ 	.short	(.L_74 - .L_73)
	.align		4
.L_73:
        /*0178*/ 	.word	index@(_ZN7cutlass13device_kernelIN5flash19enable_sm80_to_sm89INS1_16FlashAttnFwdSm80INS1_25CollectiveMainloopFwdSm80ILi8ELi1ELb0EN4cute5tupleIJNS5_1CILi128EEENS7_ILi32EEENS7_ILi256EEEEEELi256ENS_10bfloat16_tEfNS_4arch4Sm80ELb0ELb0ELb1ELb1ELb1ELb1ELb1ELb0EEENS1_21CollectiveEpilogueFwdINS6_IJS8_SA_S9_EEENS6_IJNS7_ILi1EEESI_SI_EEESC_SE_Li256ELb1ELb1ELb0ELb0EEENS1_19SingleTileSchedulerILb1ELb0ELb1ELi128EEEEEEEEEvNT_6ParamsE)
        /*017c*/ 	.word	0x00000000


	//----- nvinfo : EIATTR_REGCOUNT
	.align		4
.L_74:
        /*0180*/ 	.byte	0x04, 0x2f
        /*0182*/ 	.short	(.L_76 - .L_75)
	.align		4
.L_75:
        /*0184*/ 	.word	index@(_ZN7cutlass13device_kernelIN5flash19enable_sm80_to_sm89INS1_16FlashAttnFwdSm80INS1_25CollectiveMainloopFwdSm80ILi8ELi1ELb1EN4cute5tupleIJNS5_1CILi128EEENS7_ILi64EEENS7_ILi256EEEEEELi256ENS_10bfloat16_tEfNS_4arch4Sm80ELb0ELb0ELb1ELb1ELb1ELb0ELb1ELb0EEENS1_21CollectiveEpilogueFwdINS6_IJS8_SA_S9_EEENS6_IJNS7_ILi1EEESI_SI_EEESC_SE_Li256ELb1ELb1ELb0ELb0EEENS1_19SingleTileSchedulerILb1ELb0ELb1ELi128EEEEEEEEEvNT_6ParamsE)
        /*0188*/ 	.word	0x00000004


	//----- nvinfo : EIATTR_FRAME_SIZE
	.align		4
.L_76:
        /*018c*/ 	.byte	0x04, 0x11
        /*018e*/ 	.short	(.L_78 - .L_77)
	.align		4
.L_77:
        /*0190*/ 	.word	index@(_ZN7cutlass13device_kernelIN5flash19enable_sm80_to_sm89INS1_16FlashAttnFwdSm80INS1_25CollectiveMainloopFwdSm80ILi8ELi1ELb1EN4cute5tupleIJNS5_1CILi128EEENS7_ILi64EEENS7_ILi256EEEEEELi256ENS_10bfloat16_tEfNS_4arch4Sm80ELb0ELb0ELb1ELb1ELb1ELb0ELb1ELb0EEENS1_21CollectiveEpilogueFwdINS6_IJS8_SA_S9_EEENS6_IJNS7_ILi1EEESI_SI_EEESC_SE_Li256ELb1ELb1ELb0ELb0EEENS1_19SingleTileSchedulerILb1ELb0ELb1ELi128EEEEEEEEEvNT_6ParamsE)
        /*0194*/ 	.word	0x00000000


	//----- nvinfo : EIATTR_REGCOUNT
	.align		4
.L_78:
        /*0198*/ 	.byte	0x04, 0x2f
        /*019a*/ 	.short	(.L_80 - .L_79)
	.align		4
.L_79:
        /*019c*/ 	.word	index@(_ZN7cutlass13device_kernelIN5flash19enable_sm80_to_sm89INS1_16FlashAttnFwdSm80INS1_25CollectiveMainloopFwdSm80ILi8ELi1ELb1EN4cute5tupleIJNS5_1CILi128EEENS7_ILi64EEENS7_ILi256EEEEEELi256ENS_10bfloat16_tEfNS_4arch4Sm80ELb0ELb0ELb1ELb0ELb1ELb0ELb1ELb0EEENS1_21CollectiveEpilogueFwdINS6_IJS8_SA_S9_EEENS6_IJNS7_ILi1EEESI_SI_EEESC_SE_Li256ELb0ELb1ELb0ELb0EEENS1_19SingleTileSchedulerILb0ELb0ELb1ELi128EEEEEEEEEvNT_6ParamsE)
        /*01a0*/ 	.word	0x00000004


	//----- nvinfo : EIATTR_FRAME_SIZE
	.align		4
.L_80:
        /*01a4*/ 	.byte	0x04, 0x11
        /*01a6*/ 	.short	(.L_82 - .L_81)
	.align		4
.L_81:
        /*01a8*/ 	.word	index@(_ZN7cutlass13device_kernelIN5flash19enable_sm80_to_sm89INS1_16FlashAttnFwdSm80INS1_25CollectiveMainloopFwdSm80ILi8ELi1ELb1EN4cute5tupleIJNS5_1CILi128EEENS7_ILi64EEENS7_ILi256EEEEEELi256ENS_10bfloat16_tEfNS_4arch4Sm80ELb0ELb0ELb1ELb0ELb1ELb0ELb1ELb0EEENS1_21CollectiveEpilogueFwdINS6_IJS8_SA_S9_EEENS6_IJNS7_ILi1EEESI_SI_EEESC_SE_Li256ELb0ELb1ELb0ELb0EEENS1_19SingleTileSchedulerILb0ELb0ELb1ELi128EEEEEEEEEvNT_6ParamsE)
        /*01ac*/ 	.word	0x00000000


	//----- nvinfo : EIATTR_MIN_STACK_SIZE
	.align		4
.L_82:
        /*01b0*/ 	.byte	0x04, 0x12
        /*01b2*/ 	.short	(.L_84 - .L_83)
	.align		4
.L_83:
        /*01b4*/ 	.word	index@(_ZN7cutlass13device_kernelIN5flash19enable_sm80_to_sm89INS1_16FlashAttnFwdSm80INS1_25CollectiveMainloopFwdSm80ILi8ELi1ELb1EN4cute5tupleIJNS5_1CILi128EEENS7_ILi64EEENS7_ILi256EEEEEELi256ENS_10bfloat16_tEfNS_4arch4Sm80ELb0ELb0ELb1ELb0ELb1ELb0ELb1ELb0EEENS1_21CollectiveEpilogueFwdINS6_IJS8_SA_S9_EEENS6_IJNS7_ILi1EEESI_SI_EEESC_SE_Li256ELb0ELb1ELb0ELb0EEENS1_19SingleTileSchedulerILb0ELb0ELb1ELi128EEEEEEEEEvNT_6ParamsE)
        /*01b8*/ 	.word	0x00000000


	//----- nvinfo : EIATTR_MIN_STACK_SIZE
	.align		4
.L_84:
        /*01bc*/ 	.byte	0x04, 0x12
        /*01be*/ 	.short	(.L_86 - .L_85)
	.align		4
.L_85:
        /*01c0*/ 	.word	index@(_ZN7cutlass13device_kernelIN5flash19enable_sm80_to_sm89INS1_16FlashAttnFwdSm80INS1_25CollectiveMainloopFwdSm80ILi8ELi1ELb1EN4cute5tupleIJNS5_1CILi128EEENS7_ILi64EEENS7_ILi256EEEEEELi256ENS_10bfloat16_tEfNS_4arch4Sm80ELb0ELb0ELb1ELb1ELb1ELb0ELb1ELb0EEENS1_21CollectiveEpilogueFwdINS6_IJS8_SA_S9_EEENS6_IJNS7_ILi1EEESI_SI_EEESC_SE_Li256ELb1ELb1ELb0ELb0EEENS1_19SingleTileSchedulerILb1ELb0ELb1ELi128EEEEEEEEEvNT_6ParamsE)
        /*01c4*/ 	.word	0x00000000


	//----- nvinfo : EIATTR_MIN_STACK_SIZE
	.align		4
.L_86:
        /*01c8*/ 	.byte	0x04, 0x12
        /*01ca*/ 	.short	(.L_88 - .L_87)
	.align		4
.L_87:
        /*01cc*/ 	.word	index@(_ZN7cutlass13device_kernelIN5flash19enable_sm80_to_sm89INS1_16FlashAttnFwdSm80INS1_25CollectiveMainloopFwdSm80ILi8ELi1ELb0EN4cute5tupleIJNS5_1CILi128EEENS7_ILi32EEENS7_ILi256EEEEEELi256ENS_10bfloat16_tEfNS_4arch4Sm80ELb0ELb0ELb1ELb1ELb1ELb1ELb1ELb0EEENS1_21CollectiveEpilogueFwdINS6_IJS8_SA_S9_EEENS6_IJNS7_ILi1EEESI_SI_EEESC_SE_Li256ELb1ELb1ELb0ELb0EEENS1_19SingleTileSchedulerILb1ELb0ELb1ELi128EEEEEEEEEvNT_6ParamsE)
        /*01d0*/ 	.word	0x00000000


	//----- nvinfo : EIATTR_MIN_STACK_SIZE
	.align		4
.L_88:
        /*01d4*/ 	.byte	0x04, 0x12
        /*01d6*/ 	.short	(.L_90 - .L_89)
	.align		4
.L_89:
        /*01d8*/ 	.word	index@(_ZN7cutlass13device_kernelIN5flash19enable_sm80_to_sm89INS1_16FlashAttnFwdSm80INS1_25CollectiveMainloopFwdSm80ILi8ELi1ELb1EN4cute5tupleIJNS5_1CILi128EEENS7_ILi48EEENS7_ILi256EEEEEELi256ENS_10bfloat16_tEfNS_4arch4Sm80ELb0ELb1ELb1ELb0ELb1ELb0ELb1ELb0EEENS1_21CollectiveEpilogueFwdINS6_IJS8_SA_S9_EEENS6_IJNS7_ILi1EEESI_SI_EEESC_SE_Li256ELb0ELb1ELb0ELb0EEENS1_19SingleTileSchedulerILb0ELb0ELb1ELi128EEEEEEEEEvNT_6ParamsE)
        /*01dc*/ 	.word	0x00000000


	//----- nvinfo : EIATTR_MIN_STACK_SIZE
	.align		4
.L_90:
        /*01e0*/ 	.byte	0x04, 0x12
        /*01e2*/ 	.short	(.L_92 - .L_91)
	.align		4
.L_91:
        /*01e4*/ 	.word	index@(_ZN7cutlass13device_kernelIN5flash19enable_sm80_to_sm89INS1_16FlashAttnFwdSm80INS1_25CollectiveMainloopFwdSm80ILi8ELi1ELb1EN4cute5tupleIJNS5_1CILi128EEENS7_ILi48EEENS7_ILi256EEEEEELi256ENS_10bfloat16_tEfNS_4arch4Sm80ELb0ELb1ELb1ELb1ELb1ELb0ELb1ELb0EEENS1_21CollectiveEpilogueFwdINS6_IJS8_SA_S9_EEENS6_IJNS7_ILi1EEESI_SI_EEESC_SE_Li256ELb1ELb1ELb0ELb0EEENS1_19SingleTileSchedulerILb1ELb0ELb1ELi128EEEEEEEEEvNT_6ParamsE)
        /*01e8*/ 	.word	0x00000000


	//----- nvinfo : EIATTR_MIN_STACK_SIZE
	.align		4
.L_92:
        /*01ec*/ 	.byte	0x04, 0x12
        /*01ee*/ 	.short	(.L_94 - .L_93)
	.align		4
.L_93:
        /*01f0*/ 	.word	index@(_ZN7cutlass13device_kernelIN5flash19enable_sm80_to_sm89INS1_16FlashAttnFwdSm80INS1_25CollectiveMainloopFwdSm80ILi8ELi1ELb0EN4cute5tupleIJNS5_1CILi128EEENS7_ILi32EEENS7_ILi256EEEEEELi256ENS_10bfloat16_tEfNS_4arch4Sm80ELb0ELb1ELb1ELb1ELb1ELb1ELb1ELb0EEENS1_21CollectiveEpilogueFwdINS6_IJS8_SA_S9_EEENS6_IJNS7_ILi1EEESI_SI_EEESC_SE_Li256ELb1ELb1ELb0ELb0EEENS1_19SingleTileSchedulerILb1ELb0ELb1ELi128EEEEEEEEEvNT_6ParamsE)
        /*01f4*/ 	.word	0x00000000


	//----- nvinfo : EIATTR_MIN_STACK_SIZE
	.align		4
.L_94:
        /*01f8*/ 	.byte	0x04, 0x12
        /*01fa*/ 	.short	(.L_96 - .L_95)
	.align		4
.L_95:
        /*01fc*/ 	.word	index@(_ZN7cutlass13device_kernelIN5flash19enable_sm80_to_sm89INS1_16FlashAttnFwdSm80INS1_25CollectiveMainloopFwdSm80ILi8ELi1ELb1EN4cute5tupleIJNS5_1CILi128EEENS7_ILi64EEENS7_ILi256EEEEEELi256ENS_10bfloat16_tEfNS_4arch4Sm80ELb1ELb0ELb1ELb0ELb1ELb0ELb1ELb0EEENS1_21CollectiveEpilogueFwdINS6_IJS8_SA_S9_EEENS6_IJNS7_ILi1EEESI_SI_EEESC_SE_Li256ELb0ELb1ELb0ELb0EEENS1_30DynamicPersistentTileSchedulerILi256ELi256ELb0ELb1ELb0EEEEEEEEEvNT_6ParamsE)
        /*0200*/ 	.word	0x00000000


	//----- nvinfo : EIATTR_MIN_STACK_SIZE
	.align		4
.L_96:
        /*0204*/ 	.byte	0x04, 0x12
        /*0206*/ 	.short	(.L_98 - .L_97)
	.align		4
.L_97:
        /*0208*/ 	.word	index@(_ZN7cutlass13device_kernelIN5flash19enable_sm80_to_sm89INS1_16FlashAttnFwdSm80INS1_25CollectiveMainloopFwdSm80ILi8ELi1ELb1EN4cute5tupleIJNS5_1CILi128EEENS7_ILi64EEENS7_ILi256EEEEEELi256ENS_10bfloat16_tEfNS_4arch4Sm80ELb1ELb0ELb1ELb1ELb1ELb0ELb1ELb0EEENS1_21CollectiveEpilogueFwdINS6_IJS8_SA_S9_EEENS6_IJNS7_ILi1EEESI_SI_EEESC_SE_Li256ELb1ELb1ELb0ELb0EEENS1_19SingleTileSchedulerILb1ELb0ELb1ELi128EEEEEEEEEvNT_6ParamsE)
        /*020c*/ 	.word	0x00000000


	//----- nvinfo : EIATTR_MIN_STACK_SIZE
	.align		4
.L_98:
        /*0210*/ 	.byte	0x04, 0x12
        /*0212*/ 	.short	(.L_100 - .L_99)
	.align		4
.L_99:
        /*0214*/ 	.word	index@(_ZN7cutlass13device_kernelIN5flash19enable_sm80_to_sm89INS1_16FlashAttnFwdSm80INS1_25CollectiveMainloopFwdSm80ILi8ELi1ELb0EN4cute5tupleIJNS5_1CILi128EEENS7_ILi32EEENS7_ILi256EEEEEELi256ENS_10bfloat16_tEfNS_4arch4Sm80ELb1ELb0ELb1ELb1ELb1ELb1ELb1ELb0EEENS1_21CollectiveEpilogueFwdINS6_IJS8_SA_S9_EEENS6_IJNS7_ILi1EEESI_SI_EEESC_SE_Li256ELb1ELb1ELb0ELb0EEENS1_19SingleTileSchedulerILb1ELb0ELb1ELi128EEEEEEEEEvNT_6ParamsE)
        /*0218*/ 	.word	0x00000000


	//----- nvinfo : EIATTR_MIN_STACK_SIZE
	.align		4
.L_100:
        /*021c*/ 	.byte	0x04, 0x12
        /*021e*/ 	.short	(.L_102 - .L_101)
	.align		4
.L_101:
        /*0220*/ 	.word	index@(_ZN7cutlass13device_kernelIN5flash19enable_sm80_to_sm89INS1_16FlashAttnFwdSm80INS1_25CollectiveMainloopFwdSm80ILi8ELi1ELb0EN4cute5tupleIJNS5_1CILi128EEENS7_ILi96EEENS7_ILi256EEEEEELi256ENS_10bfloat16_tEfNS_4arch4Sm80ELb0ELb0ELb1ELb0ELb1ELb0ELb1ELb0EEENS1_21CollectiveEpilogueFwdINS6_IJS8_SA_S9_EEENS6_IJNS7_ILi1EEESI_SI_EEESC_SE_Li256ELb0ELb1ELb0ELb0EEENS1_19SingleTileSchedulerILb0ELb0ELb1ELi128EEEEEEEEEvNT_6ParamsE)
        /*0224*/ 	.word	0x00000000


	//----- nvinfo : EIATTR_MIN_STACK_SIZE
	.align		4
.L_102:
        /*0228*/ 	.byte	0x04, 0x12
        /*022a*/ 	.short	(.L_104 - .L_103)
	.align		4
.L_103:
        /*022c*/ 	.word	index@(_ZN7cutlass13device_kernelIN5flash19enable_sm80_to_sm89INS1_16FlashAttnFwdSm80INS1_25CollectiveMainloopFwdSm80ILi8ELi1ELb0EN4cute5tupleIJNS5_1CILi128EEENS7_ILi96EEENS7_ILi256EEEEEELi256ENS_10bfloat16_tEfNS_4arch4Sm80ELb0ELb0ELb1ELb1ELb1ELb0ELb1ELb0EEENS1_21CollectiveEpilogueFwdINS6_IJS8_SA_S9_EEENS6_IJNS7_ILi1EEESI_SI_EEESC_SE_Li256ELb1ELb1ELb0ELb0EEENS1_19SingleTileSchedulerILb1ELb0ELb1ELi128EEEEEEEEEvNT_6ParamsE)
        /*0230*/ 	.word	0x00000000


	//----- nvinfo : EIATTR_MIN_STACK_SIZE
	.align		4
.L_104:
        /*0234*/ 	.byte	0x04, 0x12
        /*0236*/ 	.short	(.L_106 - .L_105)
	.align		4
.L_105:
        /*0238*/ 	.word	index@(_ZN7cutlass13device_kernelIN5flash19enable_sm80_to_sm89INS1_16FlashAttnFwdSm80INS1_25CollectiveMainloopFwdSm80ILi8ELi1ELb0EN4cute5tupleIJNS5_1CILi128EEENS7_ILi48EEENS7_ILi256EEEEEELi256ENS_10bfloat16_tEfNS_4arch4Sm80ELb0ELb0ELb1ELb1ELb1ELb1ELb1ELb0EEENS1_21CollectiveEpilogueFwdINS6_IJS8_SA_S9_EEENS6_IJNS7_ILi1EEESI_SI_EEESC_SE_Li256ELb1ELb1ELb0ELb0EEENS1_19SingleTileSchedulerILb1ELb0ELb1ELi128EEEEEEEEEvNT_6ParamsE)
        /*023c*/ 	.word	0x00000000


	//----- nvinfo : EIATTR_MIN_STACK_SIZE
	.align		4
.L_106:
        /*0240*/ 	.byte	0x04, 0x12
        /*0242*/ 	.short	(.L_108 - .L_107)
	.align		4
.L_107:
        /*0244*/ 	.word	index@(_ZN7cutlass13device_kernelIN5flash19enable_sm80_to_sm89INS1_16FlashAttnFwdSm80INS1_25CollectiveMainloopFwdSm80ILi8ELi1ELb0EN4cute5tupleIJNS5_1CILi128EEENS7_ILi64EEENS7_ILi256EEEEEELi256ENS_10bfloat16_tEfNS_4arch4Sm80ELb0ELb1ELb1ELb0ELb1ELb0ELb1ELb0EEENS1_21CollectiveEpilogueFwdINS6_IJS8_SA_S9_EEENS6_IJNS7_ILi1EEESI_SI_EEESC_SE_Li256ELb0ELb1ELb0ELb0EEENS1_19SingleTileSchedulerILb0ELb0ELb1ELi128EEEEEEEEEvNT_6ParamsE)
        /*0248*/ 	.word	0x00000000


	//----- nvinfo : EIATTR_MIN_STACK_SIZE
	.align		4
.L_108:
        /*024c*/ 	.byte	0x04, 0x12
        /*024e*/ 	.short	(.L_110 - .L_109)
	.align		4
.L_109:
        /*0250*/ 	.word	index@(_ZN7cutlass13device_kernelIN5flash19enable_sm80_to_sm89INS1_16FlashAttnFwdSm80INS1_25CollectiveMainloopFwdSm80ILi8ELi1ELb0EN4cute5tupleIJNS5_1CILi128EEENS7_ILi64EEENS7_ILi256EEEEEELi256ENS_10bfloat16_tEfNS_4arch4Sm80ELb0ELb1ELb1ELb1ELb1ELb0ELb1ELb0EEENS1_21CollectiveEpilogueFwdINS6_IJS8_SA_S9_EEENS6_IJNS7_ILi1EEESI_SI_EEESC_SE_Li256ELb1ELb1ELb0ELb0EEENS1_19SingleTileSchedulerILb1ELb0ELb1ELi128EEEEEEEEEvNT_6ParamsE)
        /*0254*/ 	.word	0x00000000


	//----- nvinfo : EIATTR_MIN_STACK_SIZE
	.align		4
.L_110:
        /*0258*/ 	.byte	0x04, 0x12
        /*025a*/ 	.short	(.L_112 - .L_111)
	.align		4
.L_111:
        /*025c*/ 	.word	index@(_ZN7cutlass13device_kernelIN5flash19enable_sm80_to_sm89INS1_16FlashAttnFwdSm80INS1_25CollectiveMainloopFwdSm80ILi8ELi1ELb0EN4cute5tupleIJNS5_1CILi128EEENS7_ILi48EEENS7_ILi256EEEEEELi256ENS_10bfloat16_tEfNS_4arch4Sm80ELb0ELb1ELb1ELb1ELb1ELb1ELb1ELb0EEENS1_21CollectiveEpilogueFwdINS6_IJS8_SA_S9_EEENS6_IJNS7_ILi1EEESI_SI_EEESC_SE_Li256ELb1ELb1ELb0ELb0EEENS1_19SingleTileSchedulerILb1ELb0ELb1ELi128EEEEEEEEEvNT_6ParamsE)
        /*0260*/ 	.word	0x00000000


	//----- nvinfo : EIATTR_MIN_STACK_SIZE
	.align		4
.L_112:
        /*0264*/ 	.byte	0x04, 0x12
        /*0266*/ 	.short	(.L_114 - .L_113)
	.align		4
.L_113:
        /*0268*/ 	.word	index@(_ZN7cutlass13device_kernelIN5flash19enable_sm80_to_sm89INS1_16FlashAttnFwdSm80INS1_25CollectiveMainloopFwdSm80ILi8ELi1ELb0EN4cute5tupleIJNS5_1CILi128EEENS7_ILi96EEENS7_ILi256EEEEEELi256ENS_10bfloat16_tEfNS_4arch4Sm80ELb1ELb0ELb1ELb0ELb1ELb0ELb1ELb0EEENS1_21CollectiveEpilogueFwdINS6_IJS8_SA_S9_EEENS6_IJNS7_ILi1EEESI_SI_EEESC_SE_Li256ELb0ELb1ELb0ELb0EEENS1_30DynamicPersistentTileSchedulerILi256ELi256ELb0ELb1ELb0EEEEEEEEEvNT_6ParamsE)
        /*026c*/ 	.word	0x00000000


	//----- nvinfo : EIATTR_MIN_STACK_SIZE
	.align		4
.L_114:
        /*0270*/ 	.byte	0x04, 0x12
        /*0272*/ 	.short	(.L_116 - .L_115)
	.align		4
.L_115:
        /*0274*/ 	.word	index@(_ZN7cutlass13device_kernelIN5flash19enable_sm80_to_sm89INS1_16FlashAttnFwdSm80INS1_25CollectiveMainloopFwdSm80ILi8ELi1ELb0EN4cute5tupleIJNS5_1CILi128EEENS7_ILi96EEENS7_ILi256EEEEEELi256ENS_10bfloat16_tEfNS_4arch4Sm80ELb1ELb0ELb1ELb1ELb1ELb0ELb1ELb0EEENS1_21CollectiveEpilogueFwdINS6_IJS8_SA_S9_EEENS6_IJNS7_ILi1EEESI_SI_EEESC_SE_Li256ELb1ELb1ELb0ELb0EEENS1_19SingleTileSchedulerILb1ELb0ELb1ELi128EEEEEEEEEvNT_6ParamsE)
        /*0278*/ 	.word	0x00000000


	//----- nvinfo : EIATTR_MIN_STACK_SIZE
	.align		4
.L_116:
        /*027c*/ 	.byte	0x04, 0x12
        /*027e*/ 	.short	(.L_118 - .L_117)
	.align		4
.L_117:
        /*0280*/ 	.word	index@(_ZN7cutlass13device_kernelIN5flash19enable_sm80_to_sm89INS1_16FlashAttnFwdSm80INS1_25CollectiveMainloopFwdSm80ILi8ELi1ELb0EN4cute5tupleIJNS5_1CILi128EEENS7_ILi48EEENS7_ILi256EEEEEELi256ENS_10bfloat16_tEfNS_4arch4Sm80ELb1ELb0ELb1ELb1ELb1ELb1ELb1ELb0EEENS1_21CollectiveEpilogueFwdINS6_IJS8_SA_S9_EEENS6_IJNS7_ILi1EEESI_SI_EEESC_SE_Li256ELb1ELb1ELb0ELb0EEENS1_19SingleTileSchedulerILb1ELb0ELb1ELi128EEEEEEEEEvNT_6ParamsE)
        /*0284*/ 	.word	0x00000000
.L_118:


//--------------------- .nv.compat                --------------------------
	.section	.nv.compat,"",@"SHT_CUDA_COMPAT_INFO"
	.align	4
        /*0000*/ 	.byte	0x02, 0x09, 0x01, 0x00, 0x02, 0x02, 0x01, 0x00, 0x02, 0x05, 0x05, 0x00, 0x03, 0x07, 0x01, 0x01
        /*0010*/ 	.byte	0x02, 0x03, 0x00, 0x00, 0x02, 0x06, 0x01, 0x00, 0x04, 0x0b, 0x08, 0x00, 0x00, 0x00, 0x00, 0x00
        /*0020*/ 	.byte	0x00, 0x00, 0x00, 0x00


//--------------------- .nv.info._ZN7cutlass13device_kernelIN5flash19enable_sm80_to_sm89INS1_16FlashAttnFwdSm80INS1_25CollectiveMainloopFwdSm80ILi8ELi1ELb1EN4cute5tupleIJNS5_1CILi128EEENS7_ILi64EEENS7_ILi256EEEEEELi256ENS_10bfloat16_tEfNS_4arch4Sm80ELb0ELb0ELb1ELb0ELb1ELb0ELb1ELb0EEENS1_21CollectiveEpilogueFwdINS6_IJS8_SA_S9_EEENS6_IJNS7_ILi1EEESI_SI_EEESC_SE_Li256ELb0ELb1ELb0ELb0EEENS1_19SingleTileSchedulerILb0ELb0ELb1ELi128EEEEEEEEEvNT_6ParamsE --------------------------
	.section	.nv.info._ZN7cutlass13device_kernelIN5flash19enable_sm80_to_sm89INS1_16FlashAttnFwdSm80INS1_25CollectiveMainloopFwdSm80ILi8ELi1ELb1EN4cute5tupleIJNS5_1CILi128EEENS7_ILi64EEENS7_ILi256EEEEEELi256ENS_10bfloat16_tEfNS_4arch4Sm80ELb0ELb0ELb1ELb0ELb1ELb0ELb1ELb0EEENS1_21CollectiveEpilogueFwdINS6_IJS8_SA_S9_EEENS6_IJNS7_ILi1EEESI_SI_EEESC_SE_Li256ELb0ELb1ELb0ELb0EEENS1_19SingleTileSchedulerILb0ELb0ELb1ELi128EEEEEEEEEvNT_6ParamsE,"",@"SHT_CUDA_INFO"
	.sectionflags	@""
	.align	4


	//----- nvinfo : EIATTR_CUDA_API_VERSION
	.align		4
        /*0000*/ 	.byte	0x04, 0x37
        /*0002*/ 	.short	(.L_120 - .L_119)
.L_119:
        /*0004*/ 	.word	0x00000082


	//----- nvinfo : EIATTR_KPARAM_INFO
	.align		4
.L_120:
        /*0008*/ 	.byte	0x04, 0x17
        /*000a*/ 	.short	(.L_122 - .L_121)
.L_121:
        /*000c*/ 	.word	0x00000000
        /*0010*/ 	.short	0x0000
        /*0012*/ 	.short	0x0000
        /*0014*/ 	.byte	0x00, 0xf0, 0x61, 0x10


	//----- nvinfo : EIATTR_SPARSE_MMA_MASK
	.align		4
.L_122:
        /*0018*/ 	.byte	0x03, 0x50
        /*001a*/ 	.short	0x0000


	//----- nvinfo : EIATTR_MAXREG_COUNT
	.align		4
        /*001c*/ 	.byte	0x03, 0x1b
        /*001e*/ 	.short	0x00ff


	//----- nvinfo : EIATTR_MERCURY_ISA_VERSION
	.align		4
        /*0020*/ 	.byte	0x03, 0x5f
        /*0022*/ 	.short	0x0101


	//----- nvinfo : EIATTR_EXIT_INSTR_OFFSETS
	.align		4
        /*0024*/ 	.byte	0x04, 0x1c
        /*0026*/ 	.short	(.L_124 - .L_123)


	//   ....[0]....
.L_123:
        /*0028*/ 	.word	0x00000010


	//----- nvinfo : EIATTR_MAX_THREADS
	.align		4
.L_124:
        /*002c*/ 	.byte	0x04, 0x05
        /*002e*/ 	.short	(.L_126 - .L_125)
.L_125:
        /*0030*/ 	.word	0x00000100
        /*0034*/ 	.word	0x00000001
        /*0038*/ 	.word	0x00000001


	//----- nvinfo : EIATTR_CBANK_PARAM_SIZE
	.align		4
.L_126:
        /*003c*/ 	.byte	0x03, 0x19
        /*003e*/ 	.short	0x0418


	//----- nvinfo : EIATTR_PARAM_CBANK
	.align		4
        /*0040*/ 	.byte	0x04, 0x0a
        /*0042*/ 	.short	(.L_128 - .L_127)
	.align		4
.L_127:
        /*0044*/ 	.word	index@(.nv.constant0._ZN7cutlass13device_kernelIN5flash19enable_sm80_to_sm89INS1_16FlashAttnFwdSm80INS1_25CollectiveMainloopFwdSm80ILi8ELi1ELb1EN4cute5tupleIJNS5_1CILi128EEENS7_ILi64EEENS7_ILi256EEEEEELi256ENS_10bfloat16_tEfNS_4arch4Sm80ELb0ELb0ELb1ELb0ELb1ELb0ELb1ELb0EEENS1_21CollectiveEpilogueFwdINS6_IJS8_SA_S9_EEENS6_IJNS7_ILi1EEESI_SI_EEESC_SE_Li256ELb0ELb1ELb0ELb0EEENS1_19SingleTileSchedulerILb0ELb0ELb1ELi128EEEEEEEEEvNT_6ParamsE)
        /*0048*/ 	.short	0x0210
        /*004a*/ 	.short	0x0418


	//----- nvinfo : EIATTR_SW_WAR
	.align		4
.L_128:
        /*004c*/ 	.byte	0x04, 0x36
        /*004e*/ 	.short	(.L_130 - .L_129)
.L_129:
        /*0050*/ 	.word	0x00000008
.L_130:


//--------------------- .nv.info._ZN7cutlass13device_kernelIN5flash19enable_sm80_to_sm89INS1_16FlashAttnFwdSm80INS1_25CollectiveMainloopFwdSm80ILi8ELi1ELb1EN4cute5tupleIJNS5_1CILi128EEENS7_ILi64EEENS7_ILi256EEEEEELi256ENS_10bfloat16_tEfNS_4arch4Sm80ELb0ELb0ELb1ELb1ELb1ELb0ELb1ELb0EEENS1_21CollectiveEpilogueFwdINS6_IJS8_SA_S9_EEENS6_IJNS7_ILi1EEESI_SI_EEESC_SE_Li256ELb1ELb1ELb0ELb0EEENS1_19SingleTileSchedulerILb1ELb0ELb1ELi128EEEEEEEEEvNT_6ParamsE --------------------------
	.section	.nv.info._ZN7cutlass13device_kernelIN5flash19enable_sm80_to_sm89INS1_16FlashAttnFwdSm80INS1_25CollectiveMainloopFwdSm80ILi8ELi1ELb1EN4cute5tupleIJNS5_1CILi128EEENS7_ILi64EEENS7_ILi256EEEEEELi256ENS_10bfloat16_tEfNS_4arch4Sm80ELb0ELb0ELb1ELb1ELb1ELb0ELb1ELb0EEENS1_21CollectiveEpilogueFwdINS6_IJS8_SA_S9_EEENS6_IJNS7_ILi1EEESI_SI_EEESC_SE_Li256ELb1ELb1ELb0ELb0EEENS1_19SingleTileSchedulerILb1ELb0ELb1ELi128EEEEEEEEEvNT_6ParamsE,"",@"SHT_CUDA_INFO"
	.sectionflags	@""
	.align	4


	//----- nvinfo : EIATTR_CUDA_API_VERSION
	.align		4
        /*0000*/ 	.byte	0x04, 0x37
        /*0002*/ 	.short	(.L_132 - .L_131)
.L_131:
        /*0004*/ 	.word	0x00000082


	//----- nvinfo : EIATTR_KPARAM_INFO
	.align		4
.L_132:
        /*0008*/ 	.byte	0x04, 0x17
        /*000a*/ 	.short	(.L_134 - .L_133)
.L_133:
        /*000c*/ 	.word	0x00000000
        /*0010*/ 	.short	0x0000
        /*0012*/ 	.short	0x0000
        /*0014*/ 	.byte	0x00, 0xf0, 0x61, 0x10


	//----- nvinfo : EIATTR_SPARSE_MMA_MASK
	.align		4
.L_134:
        /*0018*/ 	.byte	0x03, 0x50
        /*001a*/ 	.short	0x0000


	//----- nvinfo : EIATTR_MAXREG_COUNT
	.align		4
        /*001c*/ 	.byte	0x03, 0x1b
        /*001e*/ 	.short	0x00ff


	//----- nvinfo : EIATTR_MERCURY_ISA_VERSION
	.align		4
        /*0020*/ 	.byte	0x03, 0x5f
        /*0022*/ 	.short	0x0101


	//----- nvinfo : EIATTR_EXIT_INSTR_OFFSETS
	.align		4
        /*0024*/ 	.byte	0x04, 0x1c
        /*0026*/ 	.short	(.L_136 - .L_135)


	//   ....[0]....
.L_135:
        /*0028*/ 	.word	0x00000010


	//----- nvinfo : EIATTR_MAX_THREADS
	.align		4
.L_136:
        /*002c*/ 	.byte	0x04, 0x05
        /*002e*/ 	.short	(.L_138 - .L_137)
.L_137:
        /*0030*/ 	.word	0x00000100
        /*0034*/ 	.word	0x00000001
        /*0038*/ 	.word	0x00000001


	//----- nvinfo : EIATTR_CBANK_PARAM_SIZE
	.align		4
.L_138:
        /*003c*/ 	.byte	0x03, 0x19
        /*003e*/ 	.short	0x0418


	//----- nvinfo : EIATTR_PARAM_CBANK
	.align		4
        /*0040*/ 	.byte	0x04, 0x0a
        /*0042*/ 	.short	(.L_140 - .L_139)
	.align		4
.L_139:
        /*0044*/ 	.word	index@(.nv.constant0._ZN7cutlass13device_kernelIN5flash19enable_sm80_to_sm89INS1_16FlashAttnFwdSm80INS1_25CollectiveMainloopFwdSm80ILi8ELi1ELb1EN4cute5tupleIJNS5_1CILi128EEENS7_ILi64EEENS7_ILi256EEEEEELi256ENS_10bfloat16_tEfNS_4arch4Sm80ELb0ELb0ELb1ELb1ELb1ELb0ELb1ELb0EEENS1_21CollectiveEpilogueFwdINS6_IJS8_SA_S9_EEENS6_IJNS7_ILi1EEESI_SI_EEESC_SE_Li256ELb1ELb1ELb0ELb0EEENS1_19SingleTileSchedulerILb1ELb0ELb1ELi128EEEEEEEEEvNT_6ParamsE)
        /*0048*/ 	.short	0x0210
        /*004a*/ 	.short	0x0418


	//----- nvinfo : EIATTR_SW_WAR
	.align		4
.L_140:
        /*004c*/ 	.byte	0x04, 0x36
        /*004e*/ 	.short	(.L_142 - .L_141)
.L_141:
        /*0050*/ 	.word	0x00000008
.L_142:


//--------------------- .nv.info._ZN7cutlass13device_kernelIN5flash19enable_sm80_to_sm89INS1_16FlashAttnFwdSm80INS1_25CollectiveMainloopFwdSm80ILi8ELi1ELb0EN4cute5tupleIJNS5_1CILi128EEENS7_ILi32EEENS7_ILi256EEEEEELi256ENS_10bfloat16_tEfNS_4arch4Sm80ELb0ELb0ELb1ELb1ELb1ELb1ELb1ELb0EEENS1_21CollectiveEpilogueFwdINS6_IJS8_SA_S9_EEENS6_IJNS7_ILi1EEESI_SI_EEESC_SE_Li256ELb1ELb1ELb0ELb0EEENS1_19SingleTileSchedulerILb1ELb0ELb1ELi128EEEEEEEEEvNT_6ParamsE --------------------------
	.section	.nv.info._ZN7cutlass13device_kernelIN5flash19enable_sm80_to_sm89INS1_16FlashAttnFwdSm80INS1_25CollectiveMainloopFwdSm80ILi8ELi1ELb0EN4cute5tupleIJNS5_1CILi128EEENS7_ILi32EEENS7_ILi256EEEEEELi256ENS_10bfloat16_tEfNS_4arch4Sm80ELb0ELb0ELb1ELb1ELb1ELb1ELb1ELb0EEENS1_21CollectiveEpilogueFwdINS6_IJS8_SA_S9_EEENS6_IJNS7_ILi1EEESI_SI_EEESC_SE_Li256ELb1ELb1ELb0ELb0EEENS1_19SingleTileSchedulerILb1ELb0ELb1ELi128EEEEEEEEEvNT_6ParamsE,"",@"SHT_CUDA_INFO"
	.sectionflags	@""
	.align	4


	//----- nvinfo : EIATTR_CUDA_API_VERSION
	.align		4
        /*0000*/ 	.byte	0x04, 0x37
        /*0002*/ 	.short	(.L_144 - .L_143)
.L_143:
        /*0004*/ 	.word	0x00000082


	//----- nvinfo : EIATTR_KPARAM_INFO
	.align		4
.L_144:
        /*0008*/ 	.byte	0x04, 0x17
        /*000a*/ 	.short	(.L_146 - .L_145)
.L_145:
        /*000c*/ 	.word	0x00000000
        /*0010*/ 	.short	0x0000
        /*0012*/ 	.short	0x0000
        /*0014*/ 	.byte	0x00, 0xf0, 0x61, 0x10


	//----- nvinfo : EIATTR_SPARSE_MMA_MASK
	.align		4
.L_146:
        /*0018*/ 	.byte	0x03, 0x50
        /*001a*/ 	.short	0x0000


	//----- nvinfo : EIATTR_MAXREG_COUNT
	.align		4
        /*001c*/ 	.byte	0x03, 0x1b
        /*001e*/ 	.short	0x00ff


	//----- nvinfo : EIATTR_MERCURY_ISA_VERSION
	.align		4
        /*0020*/ 	.byte	0x03, 0x5f
        /*0022*/ 	.short	0x0101


	//----- nvinfo : EIATTR_EXIT_INSTR_OFFSETS
	.align		4
        /*0024*/ 	.byte	0x04, 0x1c
        /*0026*/ 	.short	(.L_148 - .L_147)


	//   ....[0]....
.L_147:
        /*0028*/ 	.word	0x00000010


	//----- nvinfo : EIATTR_MAX_THREADS
	.align		4
.L_148:
        /*002c*/ 	.byte	0x04, 0x05
        /*002e*/ 	.short	(.L_150 - .L_149)
.L_149:
        /*0030*/ 	.word	0x00000100
        /*0034*/ 	.word	0x00000001
        /*0038*/ 	.word	0x00000001


	//----- nvinfo : EIATTR_CBANK_PARAM_SIZE
	.align		4
.L_150:
        /*003c*/ 	.byte	0x03, 0x19
        /*003e*/ 	.short	0x0418


	//----- nvinfo : EIATTR_PARAM_CBANK
	.align		4
        /*0040*/ 	.byte	0x04, 0x0a
        /*0042*/ 	.short	(.L_152 - .L_151)
	.align		4
.L_151:
        /*0044*/ 	.word	index@(.nv.constant0._ZN7cutlass13device_kernelIN5flash19enable_sm80_to_sm89INS1_16FlashAttnFwdSm80INS1_25CollectiveMainloopFwdSm80ILi8ELi1ELb0EN4cute5tupleIJNS5_1CILi128EEENS7_ILi32EEENS7_ILi256EEEEEELi256ENS_10bfloat16_tEfNS_4arch4Sm80ELb0ELb0ELb1ELb1ELb1ELb1ELb1ELb0EEENS1_21CollectiveEpilogueFwdINS6_IJS8_SA_S9_EEENS6_IJNS7_ILi1EEESI_SI_EEESC_SE_Li256ELb1ELb1ELb0ELb0EEENS1_19SingleTileSchedulerILb1ELb0ELb1ELi128EEEEEEEEEvNT_6ParamsE)
        /*0048*/ 	.short	0x0210
        /*004a*/ 	.short	0x0418


	//----- nvinfo : EIATTR_SW_WAR
	.align		4
.L_152:
        /*004c*/ 	.byte	0x04, 0x36
        /*004e*/ 	.short	(.L_154 - .L_153)
.L_153:
        /*0050*/ 	.word	0x00000008
.L_154:


//--------------------- .nv.info._ZN7cutlass13device_kernelIN5flash19enable_sm80_to_sm89INS1_16FlashAttnFwdSm80INS1_25CollectiveMainloopFwdSm80ILi8ELi1ELb1EN4cute5tupleIJNS5_1CILi128EEENS7_ILi48EEENS7_ILi256EEEEEELi256ENS_10bfloat16_tEfNS_4arch4Sm80ELb0ELb1ELb1ELb0ELb1ELb0ELb1ELb0EEENS1_21CollectiveEpilogueFwdINS6_IJS8_SA_S9_EEENS6_IJNS7_ILi1EEESI_SI_EEESC_SE_Li256ELb0ELb1ELb0ELb0EEENS1_19SingleTileSchedulerILb0ELb0ELb1ELi128EEEEEEEEEvNT_6ParamsE --------------------------
	.section	.nv.info._ZN7cutlass13device_kernelIN5flash19enable_sm80_to_sm89INS1_16FlashAttnFwdSm80INS1_25CollectiveMainloopFwdSm80ILi8ELi1ELb1EN4cute5tupleIJNS5_1CILi128EEENS7_ILi48EEENS7_ILi256EEEEEELi256ENS_10bfloat16_tEfNS_4arch4Sm80ELb0ELb1ELb1ELb0ELb1ELb0ELb1ELb0EEENS1_21CollectiveEpilogueFwdINS6_IJS8_SA_S9_EEENS6_IJNS7_ILi1EEESI_SI_EEESC_SE_Li256ELb0ELb1ELb0ELb0EEENS1_19SingleTileSchedulerILb0ELb0ELb1ELi128EEEEEEEEEvNT_6ParamsE,"",@"SHT_CUDA_INFO"
	.sectionflags	@""
	.align	4


	//----- nvinfo : EIATTR_CUDA_API_VERSION
	.align		4
        /*0000*/ 	.byte	0x04, 0x37
        /*0002*/ 	.short	(.L_156 - .L_155)
.L_155:
        /*0004*/ 	.word	0x00000082


	//----- nvinfo : EIATTR_KPARAM_INFO
	.align		4
.L_156:
        /*0008*/ 	.byte	0x04, 0x17
        /*000a*/ 	.short	(.L_158 - .L_157)
.L_157:
        /*000c*/ 	.word	0x00000000
        /*0010*/ 	.short	0x0000
        /*0012*/ 	.short	0x0000
        /*0014*/ 	.byte	0x00, 0xf0, 0x61, 0x10


	//----- nvinfo : EIATTR_SPARSE_MMA_MASK
	.align		4
.L_158:
        /*0018*/ 	.byte	0x03, 0x50
        /*001a*/ 	.short	0x0000


	//----- nvinfo : EIATTR_MAXREG_COUNT
	.align		4
        /*001c*/ 	.byte	0x03, 0x1b
        /*001e*/ 	.short	0x00ff


	//----- nvinfo : EIATTR_MERCURY_ISA_VERSION
	.align		4
        /*0020*/ 	.byte	0x03, 0x5f
        /*0022*/ 	.short	0x0101


	//----- nvinfo : EIATTR_EXIT_INSTR_OFFSETS
	.align		4
        /*0024*/ 	.byte	0x04, 0x1c
        /*0026*/ 	.short	(.L_160 - .L_159)


	//   ....[0]....
.L_159:
        /*0028*/ 	.word	0x00000010


	//----- nvinfo : EIATTR_MAX_THREADS
	.align		4
.L_160:
        /*002c*/ 	.byte	0x04, 0x05
        /*002e*/ 	.short	(.L_162 - .L_161)
.L_161:
        /*0030*/ 	.word	0x00000100
        /*0034*/ 	.word	0x00000001
        /*0038*/ 	.word	0x00000001


	//----- nvinfo : EIATTR_CBANK_PARAM_SIZE
	.align		4
.L_162:
        /*003c*/ 	.byte	0x03, 0x19
        /*003e*/ 	.short	0x0418


	//----- nvinfo : EIATTR_PARAM_CBANK
	.align		4
        /*0040*/ 	.byte	0x04, 0x0a
        /*0042*/ 	.short	(.L_164 - .L_163)
	.align		4
.L_163:
        /*0044*/ 	.word	index@(.nv.constant0._ZN7cutlass13device_kernelIN5flash19enable_sm80_to_sm89INS1_16FlashAttnFwdSm80INS1_25CollectiveMainloopFwdSm80ILi8ELi1ELb1EN4cute5tupleIJNS5_1CILi128EEENS7_ILi48EEENS7_ILi256EEEEEELi256ENS_10bfloat16_tEfNS_4arch4Sm80ELb0ELb1ELb1ELb0ELb1ELb0ELb1ELb0EEENS1_21CollectiveEpilogueFwdINS6_IJS8_SA_S9_EEENS6_IJNS7_ILi1EEESI_SI_EEESC_SE_Li256ELb0ELb1ELb0ELb0EEENS1_19SingleTileSchedulerILb0ELb0ELb1ELi128EEEEEEEEEvNT_6ParamsE)
        /*0048*/ 	.short	0x0210
        /*004a*/ 	.short	0x0418


	//----- nvinfo : EIATTR_SW_WAR
	.align		4
.L_164:
        /*004c*/ 	.byte	0x04, 0x36
        /*004e*/ 	.short	(.L_166 - .L_165)
.L_165:
        /*0050*/ 	.word	0x00000008
.L_166:


//--------------------- .nv.info._ZN7cutlass13device_kernelIN5flash19enable_sm80_to_sm89INS1_16FlashAttnFwdSm80INS1_25CollectiveMainloopFwdSm80ILi8ELi1ELb1EN4cute5tupleIJNS5_1CILi128EEENS7_ILi48EEENS7_ILi256EEEEEELi256ENS_10bfloat16_tEfNS_4arch4Sm80ELb0ELb1ELb1ELb1ELb1ELb0ELb1ELb0EEENS1_21CollectiveEpilogueFwdINS6_IJS8_SA_S9_EEENS6_IJNS7_ILi1EEESI_SI_EEESC_SE_Li256ELb1ELb1ELb0ELb0EEENS1_19SingleTileSchedulerILb1ELb0ELb1ELi128EEEEEEEEEvNT_6ParamsE --------------------------
	.section	.nv.info._ZN7cutlass13device_kernelIN5flash19enable_sm80_to_sm89INS1_16FlashAttnFwdSm80INS1_25CollectiveMainloopFwdSm80ILi8ELi1ELb1EN4cute5tupleIJNS5_1CILi128EEENS7_ILi48EEENS7_ILi256EEEEEELi256ENS_10bfloat16_tEfNS_4arch4Sm80ELb0ELb1ELb1ELb1ELb1ELb0ELb1ELb0EEENS1_21CollectiveEpilogueFwdINS6_IJS8_SA_S9_EEENS6_IJNS7_ILi1EEESI_SI_EEESC_SE_Li256ELb1ELb1ELb0ELb0EEENS1_19SingleTileSchedulerILb1ELb0ELb1ELi128EEEEEEEEEvNT_6ParamsE,"",@"SHT_CUDA_INFO"
	.sectionflags	@""
	.align	4


	//----- nvinfo : EIATTR_CUDA_API_VERSION
	.align		4
        /*0000*/ 	.byte	0x04, 0x37
        /*0002*/ 	.short	(.L_168 - .L_167)
.L_167:
        /*0004*/ 	.word	0x00000082


	//----- nvinfo : EIATTR_KPARAM_INFO
	.align		4
.L_168:
        /*0008*/ 	.byte	0x04, 0x17
        /*000a*/ 	.short	(.L_170 - .L_169)
.L_169:
        /*000c*/ 	.word	0x00000000
        /*0010*/ 	.short	0x0000
        /*0012*/ 	.short	0x0000
        /*0014*/ 	.byte	0x00, 0xf0, 0x61, 0x10


	//----- nvinfo : EIATTR_SPARSE_MMA_MASK
	.align		4
.L_170:
        /*0018*/ 	.byte	0x03, 0x50
        /*001a*/ 	.short	0x0000


	//----- nvinfo : EIATTR_MAXREG_COUNT
	.align		4
        /*001c*/ 	.byte	0x03, 0x1b
        /*001e*/ 	.short	0x00ff


	//----- nvinfo : EIATTR_MERCURY_ISA_VERSION
	.align		4
        /*0020*/ 	.byte	0x03, 0x5f
        /*0022*/ 	.short	0x0101


	//----- nvinfo : EIATTR_EXIT_INSTR_OFFSETS
	.align		4
        /*0024*/ 	.byte	0x04, 0x1c
        /*0026*/ 	.short	(.L_172 - .L_171)


	//   ....[0]....
.L_171:
        /*0028*/ 	.word	0x00000010


	//----- nvinfo : EIATTR_MAX_THREADS
	.align		4
.L_172:
        /*002c*/ 	.byte	0x04, 0x05
        /*002e*/ 	.short	(.L_174 - .L_173)
.L_173:
        /*0030*/ 	.word	0x00000100
        /*0034*/ 	.word	0x00000001
        /*0038*/ 	.word	0x00000001


	//----- nvinfo : EIATTR_CBANK_PARAM_SIZE
	.align		4
.L_174:
        /*003c*/ 	.byte	0x03, 0x19
        /*003e*/ 	.short	0x0418


	//----- nvinfo : EIATTR_PARAM_CBANK
	.align		4
        /*0040*/ 	.byte	0x04, 0x0a
        /*0042*/ 	.short	(.L_176 - .L_175)
	.align		4
.L_175:
        /*0044*/ 	.word	index@(.nv.constant0._ZN7cutlass13device_kernelIN5flash19enable_sm80_to_sm89INS1_16FlashAttnFwdSm80INS1_25CollectiveMainloopFwdSm80ILi8ELi1ELb1EN4cute5tupleIJNS5_1CILi128EEENS7_ILi48EEENS7_ILi256EEEEEELi256ENS_10bfloat16_tEfNS_4arch4Sm80ELb0ELb1ELb1ELb1ELb1ELb0ELb1ELb0EEENS1_21CollectiveEpilogueFwdINS6_IJS8_SA_S9_EEENS6_IJNS7_ILi1EEESI_SI_EEESC_SE_Li256ELb1ELb1ELb0ELb0EEENS1_19SingleTileSchedulerILb1ELb0ELb1ELi128EEEEEEEEEvNT_6ParamsE)
        /*0048*/ 	.short	0x0210
        /*004a*/ 	.short	0x0418


	//----- nvinfo : EIATTR_SW_WAR
	.align		4
.L_176:
        /*004c*/ 	.byte	0x04, 0x36
        /*004e*/ 	.short	(.L_178 - .L_177)
.L_177:
        /*0050*/ 	.word	0x00000008
.L_178:


//--------------------- .nv.info._ZN7cutlass13device_kernelIN5flash19enable_sm80_to_sm89INS1_16FlashAttnFwdSm80INS1_25CollectiveMainloopFwdSm80ILi8ELi1ELb0EN4cute5tupleIJNS5_1CILi128EEENS7_ILi32EEENS7_ILi256EEEEEELi256ENS_10bfloat16_tEfNS_4arch4Sm80ELb0ELb1ELb1ELb1ELb1ELb1ELb1ELb0EEENS1_21CollectiveEpilogueFwdINS6_IJS8_SA_S9_EEENS6_IJNS7_ILi1EEESI_SI_EEESC_SE_Li256ELb1ELb1ELb0ELb0EEENS1_19SingleTileSchedulerILb1ELb0ELb1ELi128EEEEEEEEEvNT_6ParamsE --------------------------
	.section	.nv.info._ZN7cutlass13device_kernelIN5flash19enable_sm80_to_sm89INS1_16FlashAttnFwdSm80INS1_25CollectiveMainloopFwdSm80ILi8ELi1ELb0EN4cute5tupleIJNS5_1CILi128EEENS7_ILi32EEENS7_ILi256EEEEEELi256ENS_10bfloat16_tEfNS_4arch4Sm80ELb0ELb1ELb1ELb1ELb1ELb1ELb1ELb0EEENS1_21CollectiveEpilogueFwdINS6_IJS8_SA_S9_EEENS6_IJNS7_ILi1EEESI_SI_EEESC_SE_Li256ELb1ELb1ELb0ELb0EEENS1_19SingleTileSchedulerILb1ELb0ELb1ELi128EEEEEEEEEvNT_6ParamsE,"",@"SHT_CUDA_INFO"
	.sectionflags	@""
	.align	4


	//----- nvinfo : EIATTR_CUDA_API_VERSION
	.align		4
        /*0000*/ 	.byte	0x04, 0x37
        /*0002*/ 	.short	(.L_180 - .L_179)
.L_179:
        /*0004*/ 	.word	0x00000082


	//----- nvinfo : EIATTR_KPARAM_INFO
	.align		4
.L_180:
        /*0008*/ 	.byte	0x04, 0x17
        /*000a*/ 	.short	(.L_182 - .L_181)
.L_181:
        /*000c*/ 	.word	0x00000000
        /*0010*/ 	.short	0x0000
        /*0012*/ 	.short	0x0000
        /*0014*/ 	.byte	0x00, 0xf0, 0x61, 0x10


	//----- nvinfo : EIATTR_SPARSE_MMA_MASK
	.align		4
.L_182:
        /*0018*/ 	.byte	0x03, 0x50
        /*001a*/ 	.short	0x0000


	//----- nvinfo : EIATTR_MAXREG_COUNT
	.align		4
        /*001c*/ 	.byte	0x03, 0x1b
        /*001e*/ 	.short	0x00ff


	//----- nvinfo : EIATTR_MERCURY_ISA_VERSION
	.align		4
        /*0020*/ 	.byte	0x03, 0x5f
        /*0022*/ 	.short	0x0101


	//----- nvinfo : EIATTR_EXIT_INSTR_OFFSETS
	.align		4
        /*0024*/ 	.byte	0x04, 0x1c
        /*0026*/ 	.short	(.L_184 - .L_183)


	//   ....[0]....
.L_183:
        /*0028*/ 	.word	0x00000010


	//----- nvinfo : EIATTR_MAX_THREADS
	.align		4
.L_184:
        /*002c*/ 	.byte	0x04, 0x05
        /*002e*/ 	.short	(.L_186 - .L_185)
.L_185:
        /*0030*/ 	.word	0x00000100
        /*0034*/ 	.word	0x00000001
        /*0038*/ 	.word	0x00000001


	//----- nvinfo : EIATTR_CBANK_PARAM_SIZE
	.align		4
.L_186:
        /*003c*/ 	.byte	0x03, 0x19
        /*003e*/ 	.short	0x0418


	//----- nvinfo : EIATTR_PARAM_CBANK
	.align		4
        /*0040*/ 	.byte	0x04, 0x0a
        /*0042*/ 	.short	(.L_188 - .L_187)
	.align		4
.L_187:
        /*0044*/ 	.word	index@(.nv.constant0._ZN7cutlass13device_kernelIN5flash19enable_sm80_to_sm89INS1_16FlashAttnFwdSm80INS1_25CollectiveMainloopFwdSm80ILi8ELi1ELb0EN4cute5tupleIJNS5_1CILi128EEENS7_ILi32EEENS7_ILi256EEEEEELi256ENS_10bfloat16_tEfNS_4arch4Sm80ELb0ELb1ELb1ELb1ELb1ELb1ELb1ELb0EEENS1_21CollectiveEpilogueFwdINS6_IJS8_SA_S9_EEENS6_IJNS7_ILi1EEESI_SI_EEESC_SE_Li256ELb1ELb1ELb0ELb0EEENS1_19SingleTileSchedulerILb1ELb0ELb1ELi128EEEEEEEEEvNT_6ParamsE)
        /*0048*/ 	.short	0x0210
        /*004a*/ 	.short	0x0418


	//----- nvinfo : EIATTR_SW_WAR
	.align		4
.L_188:
        /*004c*/ 	.byte	0x04, 0x36
        /*004e*/ 	.short	(.L_190 - .L_189)
.L_189:
        /*0050*/ 	.word	0x00000008
.L_190:


//--------------------- .nv.info._ZN7cutlass13device_kernelIN5flash19enable_sm80_to_sm89INS1_16FlashAttnFwdSm80INS1_25CollectiveMainloopFwdSm80ILi8ELi1ELb1EN4cute5tupleIJNS5_1CILi128EEENS7_ILi64EEENS7_ILi256EEEEEELi256ENS_10bfloat16_tEfNS_4arch4Sm80ELb1ELb0ELb1ELb0ELb1ELb0ELb1ELb0EEENS1_21CollectiveEpilogueFwdINS6_IJS8_SA_S9_EEENS6_IJNS7_ILi1EEESI_SI_EEESC_SE_Li256ELb0ELb1ELb0ELb0EEENS1_30DynamicPersistentTileSchedulerILi256ELi256ELb0ELb1ELb0EEEEEEEEEvNT_6ParamsE --------------------------
	.section	.nv.info._ZN7cutlass13device_kernelIN5flash19enable_sm80_to_sm89INS1_16FlashAttnFwdSm80INS1_25CollectiveMainloopFwdSm80ILi8ELi1ELb1EN4cute5tupleIJNS5_1CILi128EEENS7_ILi64EEENS7_ILi256EEEEEELi256ENS_10bfloat16_tEfNS_4arch4Sm80ELb1ELb0ELb1ELb0ELb1ELb0ELb1ELb0EEENS1_21CollectiveEpilogueFwdINS6_IJS8_SA_S9_EEENS6_IJNS7_ILi1EEESI_SI_EEESC_SE_Li256ELb0ELb1ELb0ELb0EEENS1_30DynamicPersistentTileSchedulerILi256ELi256ELb0ELb1ELb0EEEEEEEEEvNT_6ParamsE,"",@"SHT_CUDA_INFO"
	.sectionflags	@""
	.align	4


	//----- nvinfo : EIATTR_CUDA_API_VERSION
	.align		4
        /*0000*/ 	.byte	0x04, 0x37
        /*0002*/ 	.short	(.L_192 - .L_191)
.L_191:
        /*0004*/ 	.word	0x00000082


	//----- nvinfo : EIATTR_KPARAM_INFO
	.align		4
.L_192:
        /*0008*/ 	.byte	0x04, 0x17
        /*000a*/ 	.short	(.L_194 - .L_193)
.L_193:
        /*000c*/ 	.word	0x00000000
        /*0010*/ 	.short	0x0000
        /*0012*/ 	.short	0x0000
        /*0014*/ 	.byte	0x00, 0xf0, 0xa1, 0x10


	//----- nvinfo : EIATTR_SPARSE_MMA_MASK
	.align		4
.L_194:
        /*0018*/ 	.byte	0x03, 0x50
        /*001a*/ 	.short	0x0000


	//----- nvinfo : EIATTR_MAXREG_COUNT
	.align		4
        /*001c*/ 	.byte	0x03, 0x1b
        /*001e*/ 	.short	0x00ff


	//----- nvinfo : EIATTR_MERCURY_ISA_VERSION
	.align		4
        /*0020*/ 	.byte	0x03, 0x5f
        /*0022*/ 	.short	0x0101


	//----- nvinfo : EIATTR_EXIT_INSTR_OFFSETS
	.align		4
        /*0024*/ 	.byte	0x04, 0x1c
        /*0026*/ 	.short	(.L_196 - .L_195)


	//   ....[0]....
.L_195:
        /*0028*/ 	.word	0x00000010


	//----- nvinfo : EIATTR_MAX_THREADS
	.align		4
.L_196:
        /*002c*/ 	.byte	0x04, 0x05
        /*002e*/ 	.short	(.L_198 - .L_197)
.L_197:
        /*0030*/ 	.word	0x00000100
        /*0034*/ 	.word	0x00000001
        /*0038*/ 	.word	0x00000001


	//----- nvinfo : EIATTR_CBANK_PARAM_SIZE
	.align		4
.L_198:
        /*003c*/ 	.byte	0x03, 0x19
        /*003e*/ 	.short	0x0428


	//----- nvinfo : EIATTR_PARAM_CBANK
	.align		4
        /*0040*/ 	.byte	0x04, 0x0a
        /*0042*/ 	.short	(.L_200 - .L_199)
	.align		4
.L_199:
        /*0044*/ 	.word	index@(.nv.constant0._ZN7cutlass13device_kernelIN5flash19enable_sm80_to_sm89INS1_16FlashAttnFwdSm80INS1_25CollectiveMainloopFwdSm80ILi8ELi1ELb1EN4cute5tupleIJNS5_1CILi128EEENS7_ILi64EEENS7_ILi256EEEEEELi256ENS_10bfloat16_tEfNS_4arch4Sm80ELb1ELb0ELb1ELb0ELb1ELb0ELb1ELb0EEENS1_21CollectiveEpilogueFwdINS6_IJS8_SA_S9_EEENS6_IJNS7_ILi1EEESI_SI_EEESC_SE_Li256ELb0ELb1ELb0ELb0EEENS1_30DynamicPersistentTileSchedulerILi256ELi256ELb0ELb1ELb0EEEEEEEEEvNT_6ParamsE)
        /*0048*/ 	.short	0x0210
        /*004a*/ 	.short	0x0428


	//----- nvinfo : EIATTR_SW_WAR
	.align		4
.L_200:
        /*004c*/ 	.byte	0x04, 0x36
        /*004e*/ 	.short	(.L_202 - .L_201)
.L_201:
        /*0050*/ 	.word	0x00000008
.L_202:


//--------------------- .nv.info._ZN7cutlass13device_kernelIN5flash19enable_sm80_to_sm89INS1_16FlashAttnFwdSm80INS1_25CollectiveMainloopFwdSm80ILi8ELi1ELb1EN4cute5tupleIJNS5_1CILi128EEENS7_ILi64EEENS7_ILi256EEEEEELi256ENS_10bfloat16_tEfNS_4arch4Sm80ELb1ELb0ELb1ELb1ELb1ELb0ELb1ELb0EEENS1_21CollectiveEpilogueFwdINS6_IJS8_SA_S9_EEENS6_IJNS7_ILi1EEESI_SI_EEESC_SE_Li256ELb1ELb1ELb0ELb0EEENS1_19SingleTileSchedulerILb1ELb0ELb1ELi128EEEEEEEEEvNT_6ParamsE --------------------------
	.section	.nv.info._ZN7cutlass13device_kernelIN5flash19enable_sm80_to_sm89INS1_16FlashAttnFwdSm80INS1_25CollectiveMainloopFwdSm80ILi8ELi1ELb1EN4cute5tupleIJNS5_1CILi128EEENS7_ILi64EEENS7_ILi256EEEEEELi256ENS_10bfloat16_tEfNS_4arch4Sm80ELb1ELb0ELb1ELb1ELb1ELb0ELb1ELb0EEENS1_21CollectiveEpilogueFwdINS6_IJS8_SA_S9_EEENS6_IJNS7_ILi1EEESI_SI_EEESC_SE_Li256ELb1ELb1ELb0ELb0EEENS1_19SingleTileSchedulerILb1ELb0ELb1ELi128EEEEEEEEEvNT_6ParamsE,"",@"SHT_CUDA_INFO"
	.sectionflags	@""
	.align	4


	//----- nvinfo : EIATTR_CUDA_API_VERSION
	.align		4
        /*0000*/ 	.byte	0x04, 0x37
        /*0002*/ 	.short	(.L_204 - .L_203)
.L_203:
        /*0004*/ 	.word	0x00000082


	//----- nvinfo : EIATTR_KPARAM_INFO
	.align		4
.L_204:
        /*0008*/ 	.byte	0x04, 0x17
        /*000a*/ 	.short	(.L_206 - .L_205)
.L_205:
        /*000c*/ 	.word	0x00000000
        /*0010*/ 	.short	0x0000
        /*0012*/ 	.short	0x0000
        /*0014*/ 	.byte	0x00, 0xf0, 0x61, 0x10


	//----- nvinfo : EIATTR_SPARSE_MMA_MASK
	.align		4
.L_206:
        /*0018*/ 	.byte	0x03, 0x50
        /*001a*/ 	.short	0x0000


	//----- nvinfo : EIATTR_MAXREG_COUNT
	.align		4
        /*001c*/ 	.byte	0x03, 0x1b
        /*001e*/ 	.short	0x00ff


	//----- nvinfo : EIATTR_MERCURY_ISA_VERSION
	.align		4
        /*0020*/ 	.byte	0x03, 0x5f
        /*0022*/ 	.short	0x0101


	//----- nvinfo : EIATTR_EXIT_INSTR_OFFSETS
	.align		4
        /*0024*/ 	.byte	0x04, 0x1c
        /*0026*/ 	.short	(.L_208 - .L_207)


	//   ....[0]....
.L_207:
        /*0028*/ 	.word	0x00000010


	//----- nvinfo : EIATTR_MAX_THREADS
	.align		4
.L_208:
        /*002c*/ 	.byte	0x04, 0x05
        /*002e*/ 	.short	(.L_210 - .L_209)
.L_209:
        /*0030*/ 	.word	0x00000100
        /*0034*/ 	.word	0x00000001
        /*0038*/ 	.word	0x00000001


	//----- nvinfo : EIATTR_CBANK_PARAM_SIZE
	.align		4
.L_210:
        /*003c*/ 	.byte	0x03, 0x19
        /*003e*/ 	.short	0x0418


	//----- nvinfo : EIATTR_PARAM_CBANK
	.align		4
        /*0040*/ 	.byte	0x04, 0x0a
        /*0042*/ 	.short	(.L_212 - .L_211)
	.align		4
.L_211:
        /*0044*/ 	.word	index@(.nv.constant0._ZN7cutlass13device_kernelIN5flash19enable_sm80_to_sm89INS1_16FlashAttnFwdSm80INS1_25CollectiveMainloopFwdSm80ILi8ELi1ELb1EN4cute5tupleIJNS5_1CILi128EEENS7_ILi64EEENS7_ILi256EEEEEELi256ENS_10bfloat16_tEfNS_4arch4Sm80ELb1ELb0ELb1ELb1ELb1ELb0ELb1ELb0EEENS1_21CollectiveEpilogueFwdINS6_IJS8_SA_S9_EEENS6_IJNS7_ILi1EEESI_SI_EEESC_SE_Li256ELb1ELb1ELb0ELb0EEENS1_19SingleTileSchedulerILb1ELb0ELb1ELi128EEEEEEEEEvNT_6ParamsE)
        /*0048*/ 	.short	0x0210
        /*004a*/ 	.short	0x0418


	//----- nvinfo : EIATTR_SW_WAR
	.align		4
.L_212:
        /*004c*/ 	.byte	0x04, 0x36
        /*004e*/ 	.short	(.L_214 - .L_213)
.L_213:
        /*0050*/ 	.word	0x00000008
.L_214:


//--------------------- .nv.info._ZN7cutlass13device_kernelIN5flash19enable_sm80_to_sm89INS1_16FlashAttnFwdSm80INS1_25CollectiveMainloopFwdSm80ILi8ELi1ELb0EN4cute5tupleIJNS5_1CILi128EEENS7_ILi32EEENS7_ILi256EEEEEELi256ENS_10bfloat16_tEfNS_4arch4Sm80ELb1ELb0ELb1ELb1ELb1ELb1ELb1ELb0EEENS1_21CollectiveEpilogueFwdINS6_IJS8_SA_S9_EEENS6_IJNS7_ILi1EEESI_SI_EEESC_SE_Li256ELb1ELb1ELb0ELb0EEENS1_19SingleTileSchedulerILb1ELb0ELb1ELi128EEEEEEEEEvNT_6ParamsE --------------------------
	.section	.nv.info._ZN7cutlass13device_kernelIN5flash19enable_sm80_to_sm89INS1_16FlashAttnFwdSm80INS1_25CollectiveMainloopFwdSm80ILi8ELi1ELb0EN4cute5tupleIJNS5_1CILi128EEENS7_ILi32EEENS7_ILi256EEEEEELi256ENS_10bfloat16_tEfNS_4arch4Sm80ELb1ELb0ELb1ELb1ELb1ELb1ELb1ELb0EEENS1_21CollectiveEpilogueFwdINS6_IJS8_SA_S9_EEENS6_IJNS7_ILi1EEESI_SI_EEESC_SE_Li256ELb1ELb1ELb0ELb0EEENS1_19SingleTileSchedulerILb1ELb0ELb1ELi128EEEEEEEEEvNT_6ParamsE,"",@"SHT_CUDA_INFO"
	.sectionflags	@""
	.align	4


	//----- nvinfo : EIATTR_CUDA_API_VERSION
	.align		4
        /*0000*/ 	.byte	0x04, 0x37
        /*0002*/ 	.short	(.L_216 - .L_215)
.L_215:
        /*0004*/ 	.word	0x00000082


	//----- nvinfo : EIATTR_KPARAM_INFO
	.align		4
.L_216:
        /*0008*/ 	.byte	0x04, 0x17
        /*000a*/ 	.short	(.L_218 - .L_217)
.L_217:
        /*000c*/ 	.word	0x00000000
        /*0010*/ 	.short	0x0000
        /*0012*/ 	.short	0x0000
        /*0014*/ 	.byte	0x00, 0xf0, 0x61, 0x10


	//----- nvinfo : EIATTR_SPARSE_MMA_MASK
	.align		4
.L_218:
        /*0018*/ 	.byte	0x03, 0x50
        /*001a*/ 	.short	0x0000


	//----- nvinfo : EIATTR_MAXREG_COUNT
	.align		4
        /*001c*/ 	.byte	0x03, 0x1b
        /*001e*/ 	.short	0x00ff


	//----- nvinfo : EIATTR_MERCURY_ISA_VERSION
	.align		4
        /*0020*/ 	.byte	0x03, 0x5f
        /*0022*/ 	.short	0x0101


	//----- nvinfo : EIATTR_EXIT_INSTR_OFFSETS
	.align		4
        /*0024*/ 	.byte	0x04, 0x1c
        /*0026*/ 	.short	(.L_220 - .L_219)


	//   ....[0]....
.L_219:
        /*0028*/ 	.word	0x00000010


	//----- nvinfo : EIATTR_MAX_THREADS
	.align		4
.L_220:
        /*002c*/ 	.byte	0x04, 0x05
        /*002e*/ 	.short	(.L_222 - .L_221)
.L_221:
        /*0030*/ 	.word	0x00000100
        /*0034*/ 	.word	0x00000001
        /*0038*/ 	.word	0x00000001


	//----- nvinfo : EIATTR_CBANK_PARAM_SIZE
	.align		4
.L_222:
        /*003c*/ 	.byte	0x03, 0x19
        /*003e*/ 	.short	0x0418


	//----- nvinfo : EIATTR_PARAM_CBANK
	.align		4
        /*0040*/ 	.byte	0x04, 0x0a
        /*0042*/ 	.short	(.L_224 - .L_223)
	.align		4
.L_223:
        /*0044*/ 	.word	index@(.nv.constant0._ZN7cutlass13device_kernelIN5flash19enable_sm80_to_sm89INS1_16FlashAttnFwdSm80INS1_25CollectiveMainloopFwdSm80ILi8ELi1ELb0EN4cute5tupleIJNS5_1CILi128EEENS7_ILi32EEENS7_ILi256EEEEEELi256ENS_10bfloat16_tEfNS_4arch4Sm80ELb1ELb0ELb1ELb1ELb1ELb1ELb1ELb0EEENS1_21CollectiveEpilogueFwdINS6_IJS8_SA_S9_EEENS6_IJNS7_ILi1EEESI_SI_EEESC_SE_Li256ELb1ELb1ELb0ELb0EEENS1_19SingleTileSchedulerILb1ELb0ELb1ELi128EEEEEEEEEvNT_6ParamsE)
        /*0048*/ 	.short	0x0210
        /*004a*/ 	.short	0x0418


	//----- nvinfo : EIATTR_SW_WAR
	.align		4
.L_224:
        /*004c*/ 	.byte	0x04, 0x36
        /*004e*/ 	.short	(.L_226 - .L_225)
.L_225:
        /*0050*/ 	.word	0x00000008
.L_226:


//--------------------- .nv.info._ZN7cutlass13device_kernelIN5flash19enable_sm80_to_sm89INS1_16FlashAttnFwdSm80INS1_25CollectiveMainloopFwdSm80ILi8ELi1ELb0EN4cute5tupleIJNS5_1CILi128EEENS7_ILi96EEENS7_ILi256EEEEEELi256ENS_10bfloat16_tEfNS_4arch4Sm80ELb0ELb0ELb1ELb0ELb1ELb0ELb1ELb0EEENS1_21CollectiveEpilogueFwdINS6_IJS8_SA_S9_EEENS6_IJNS7_ILi1EEESI_SI_EEESC_SE_Li256ELb0ELb1ELb0ELb0EEENS1_19SingleTileSchedulerILb0ELb0ELb1ELi128EEEEEEEEEvNT_6ParamsE --------------------------
	.section	.nv.info._ZN7cutlass13device_kernelIN5flash19enable_sm80_to_sm89INS1_16FlashAttnFwdSm80INS1_25CollectiveMainloopFwdSm80ILi8ELi1ELb0EN4cute5tupleIJNS5_1CILi128EEENS7_ILi96EEENS7_ILi256EEEEEELi256ENS_10bfloat16_tEfNS_4arch4Sm80ELb0ELb0ELb1ELb0ELb1ELb0ELb1ELb0EEENS1_21CollectiveEpilogueFwdINS6_IJS8_SA_S9_EEENS6_IJNS7_ILi1EEESI_SI_EEESC_SE_Li256ELb0ELb1ELb0ELb0EEENS1_19SingleTileSchedulerILb0ELb0ELb1ELi128EEEEEEEEEvNT_6ParamsE,"",@"SHT_CUDA_INFO"
	.sectionflags	@""
	.align	4


	//----- nvinfo : EIATTR_CUDA_API_VERSION
	.align		4
        /*0000*/ 	.byte	0x04, 0x37
        /*0002*/ 	.short	(.L_228 - .L_227)
.L_227:
        /*0004*/ 	.word	0x00000082


	//----- nvinfo : EIATTR_KPARAM_INFO
	.align		4
.L_228:
        /*0008*/ 	.byte	0x04, 0x17
        /*000a*/ 	.short	(.L_230 - .L_229)
.L_229:
        /*000c*/ 	.word	0x00000000
        /*0010*/ 	.short	0x0000
        /*0012*/ 	.short	0x0000
        /*0014*/ 	.byte	0x00, 0xf0, 0x61, 0x10


	//----- nvinfo : EIATTR_SPARSE_MMA_MASK
	.align		4
.L_230:
        /*0018*/ 	.byte	0x03, 0x50
        /*001a*/ 	.short	0x0000


	//----- nvinfo : EIATTR_MAXREG_COUNT
	.align		4
        /*001c*/ 	.byte	0x03, 0x1b
        /*001e*/ 	.short	0x00ff


	//----- nvinfo : EIATTR_MERCURY_ISA_VERSION
	.align		4
        /*0020*/ 	.byte	0x03, 0x5f
        /*0022*/ 	.short	0x0101


	//----- nvinfo : EIATTR_EXIT_INSTR_OFFSETS
	.align		4
        /*0024*/ 	.byte	0x04, 0x1c
        /*0026*/ 	.short	(.L_232 - .L_231)


	//   ....[0]....
.L_231:
        /*0028*/ 	.word	0x00000010


	//----- nvinfo : EIATTR_MAX_THREADS
	.align		4
.L_232:
        /*002c*/ 	.byte	0x04, 0x05
        /*002e*/ 	.short	(.L_234 - .L_233)
.L_233:
        /*0030*/ 	.word	0x00000100
        /*0034*/ 	.word	0x00000001
        /*0038*/ 	.word	0x00000001


	//----- nvinfo : EIATTR_CBANK_PARAM_SIZE
	.align		4
.L_234:
        /*003c*/ 	.byte	0x03, 0x19
        /*003e*/ 	.short	0x0418


	//----- nvinfo : EIATTR_PARAM_CBANK
	.align		4
        /*0040*/ 	.byte	0x04, 0x0a
        /*0042*/ 	.short	(.L_236 - .L_235)
	.align		4
.L_235:
        /*0044*/ 	.word	index@(.nv.constant0._ZN7cutlass13device_kernelIN5flash19enable_sm80_to_sm89INS1_16FlashAttnFwdSm80INS1_25CollectiveMainloopFwdSm80ILi8ELi1ELb0EN4cute5tupleIJNS5_1CILi128EEENS7_ILi96EEENS7_ILi256EEEEEELi256ENS_10bfloat16_tEfNS_4arch4Sm80ELb0ELb0ELb1ELb0ELb1ELb0ELb1ELb0EEENS1_21CollectiveEpilogueFwdINS6_IJS8_SA_S9_EEENS6_IJNS7_ILi1EEESI_SI_EEESC_SE_Li256ELb0ELb1ELb0ELb0EEENS1_19SingleTileSchedulerILb0ELb0ELb1ELi128EEEEEEEEEvNT_6ParamsE)
        /*0048*/ 	.short	0x0210
        /*004a*/ 	.short	0x0418


	//----- nvinfo : EIATTR_SW_WAR
	.align		4
.L_236:
        /*004c*/ 	.byte	0x04, 0x36
        /*004e*/ 	.short	(.L_238 - .L_237)
.L_237:
        /*0050*/ 	.word	0x00000008
.L_238:


//--------------------- .nv.info._ZN7cutlass13device_kernelIN5flash19enable_sm80_to_sm89INS1_16FlashAttnFwdSm80INS1_25CollectiveMainloopFwdSm80ILi8ELi1ELb0EN4cute5tupleIJNS5_1CILi128EEENS7_ILi96EEENS7_ILi256EEEEEELi256ENS_10bfloat16_tEfNS_4arch4Sm80ELb0ELb0ELb1ELb1ELb1ELb0ELb1ELb0EEENS1_21CollectiveEpilogueFwdINS6_IJS8_SA_S9_EEENS6_IJNS7_ILi1EEESI_SI_EEESC_SE_Li256ELb1ELb1ELb0ELb0EEENS1_19SingleTileSchedulerILb1ELb0ELb1ELi128EEEEEEEEEvNT_6ParamsE --------------------------
	.section	.nv.info._ZN7cutlass13device_kernelIN5flash19enable_sm80_to_sm89INS1_16FlashAttnFwdSm80INS1_25CollectiveMainloopFwdSm80ILi8ELi1ELb0EN4cute5tupleIJNS5_1CILi128EEENS7_ILi96EEENS7_ILi256EEEEEELi256ENS_10bfloat16_tEfNS_4arch4Sm80ELb0ELb0ELb1ELb1ELb1ELb0ELb1ELb0EEENS1_21CollectiveEpilogueFwdINS6_IJS8_SA_S9_EEENS6_IJNS7_ILi1EEESI_SI_EEESC_SE_Li256ELb1ELb1ELb0ELb0EEENS1_19SingleTileSchedulerILb1ELb0ELb1ELi128EEEEEEEEEvNT_6ParamsE,"",@"SHT_CUDA_INFO"
	.sectionflags	@""
	.align	4


	//----- nvinfo : EIATTR_CUDA_API_VERSION
	.align		4
        /*0000*/ 	.byte	0x04, 0x37
        /*0002*/ 	.short	(.L_240 - .L_239)
.L_239:
        /*0004*/ 	.word	0x00000082


	//----- nvinfo : EIATTR_KPARAM_INFO
	.align		4
.L_240:
        /*0008*/ 	.byte	0x04, 0x17
        /*000a*/ 	.short	(.L_242 - .L_241)
.L_241:
        /*000c*/ 	.word	0x00000000
        /*0010*/ 	.short	0x0000
        /*0012*/ 	.short	0x0000
        /*0014*/ 	.byte	0x00, 0xf0, 0x61, 0x10


	//----- nvinfo : EIATTR_SPARSE_MMA_MASK
	.align		4
.L_242:
        /*0018*/ 	.byte	0x03, 0x50
        /*001a*/ 	.short	0x0000


	//----- nvinfo : EIATTR_MAXREG_COUNT
	.align		4
        /*001c*/ 	.byte	0x03, 0x1b
        /*001e*/ 	.short	0x00ff


	//----- nvinfo : EIATTR_MERCURY_ISA_VERSION
	.align		4
        /*0020*/ 	.byte	0x03, 0x5f
        /*0022*/ 	.short	0x0101


	//----- nvinfo : EIATTR_EXIT_INSTR_OFFSETS
	.align		4
        /*0024*/ 	.byte	0x04, 0x1c
        /*0026*/ 	.short	(.L_244 - .L_243)


	//   ....[0]....
.L_243:
        /*0028*/ 	.word	0x00000010


	//----- nvinfo : EIATTR_MAX_THREADS
	.align		4
.L_244:
        /*002c*/ 	.byte	0x04, 0x05
        /*002e*/ 	.short	(.L_246 - .L_245)
.L_245:
        /*0030*/ 	.word	0x00000100
        /*0034*/ 	.word	0x00000001
        /*0038*/ 	.word	0x00000001


	//----- nvinfo : EIATTR_CBANK_PARAM_SIZE
	.align		4
.L_246:
        /*003c*/ 	.byte	0x03, 0x19
        /*003e*/ 	.short	0x0418


	//----- nvinfo : EIATTR_PARAM_CBANK
	.align		4
        /*0040*/ 	.byte	0x04, 0x0a
        /*0042*/ 	.short	(.L_248 - .L_247)
	.align		4
.L_247:
        /*0044*/ 	.word	index@(.nv.constant0._ZN7cutlass13device_kernelIN5flash19enable_sm80_to_sm89INS1_16FlashAttnFwdSm80INS1_25CollectiveMainloopFwdSm80ILi8ELi1ELb0EN4cute5tupleIJNS5_1CILi128EEENS7_ILi96EEENS7_ILi256EEEEEELi256ENS_10bfloat16_tEfNS_4arch4Sm80ELb0ELb0ELb1ELb1ELb1ELb0ELb1ELb0EEENS1_21CollectiveEpilogueFwdINS6_IJS8_SA_S9_EEENS6_IJNS7_ILi1EEESI_SI_EEESC_SE_Li256ELb1ELb1ELb0ELb0EEENS1_19SingleTileSchedulerILb1ELb0ELb1ELi128EEEEEEEEEvNT_6ParamsE)
        /*0048*/ 	.short	0x0210
        /*004a*/ 	.short	0x0418


	//----- nvinfo : EIATTR_SW_WAR
	.align		4
.L_248:
        /*004c*/ 	.byte	0x04, 0x36
        /*004e*/ 	.short	(.L_250 - .L_249)
.L_249:
        /*0050*/ 	.word	0x00000008
.L_250:


//--------------------- .nv.info._ZN7cutlass13device_kernelIN5flash19enable_sm80_to_sm89INS1_16FlashAttnFwdSm80INS1_25CollectiveMainloopFwdSm80ILi8ELi1ELb0EN4cute5tupleIJNS5_1CILi128EEENS7_ILi48EEENS7_ILi256EEEEEELi256ENS_10bfloat16_tEfNS_4arch4Sm80ELb0ELb0ELb1ELb1ELb1ELb1ELb1ELb0EEENS1_21CollectiveEpilogueFwdINS6_IJS8_SA_S9_EEENS6_IJNS7_ILi1EEESI_SI_EEESC_SE_Li256ELb1ELb1ELb0ELb0EEENS1_19SingleTileSchedulerILb1ELb0ELb1ELi128EEEEEEEEEvNT_6ParamsE --------------------------
	.section	.nv.info._ZN7cutlass13device_kernelIN5flash19enable_sm80_to_sm89INS1_16FlashAttnFwdSm80INS1_25CollectiveMainloopFwdSm80ILi8ELi1ELb0EN4cute5tupleIJNS5_1CILi128EEENS7_ILi48EEENS7_ILi256EEEEEELi256ENS_10bfloat16_tEfNS_4arch4Sm80ELb0ELb0ELb1ELb1ELb1ELb1ELb1ELb0EEENS1_21CollectiveEpilogueFwdINS6_IJS8_SA_S9_EEENS6_IJNS7_ILi1EEESI_SI_EEESC_SE_Li256ELb1ELb1ELb0ELb0EEENS1_19SingleTileSchedulerILb1ELb0ELb1ELi128EEEEEEEEEvNT_6ParamsE,"",@"SHT_CUDA_INFO"
	.sectionflags	@""
	.align	4


	//----- nvinfo : EIATTR_CUDA_API_VERSION
	.align		4
        /*0000*/ 	.byte	0x04, 0x37
        /*0002*/ 	.short	(.L_252 - .L_251)
.L_251:
        /*0004*/ 	.word	0x00000082


	//----- nvinfo : EIATTR_KPARAM_INFO
	.align		4
.L_252:
        /*0008*/ 	.byte	0x04, 0x17
        /*000a*/ 	.short	(.L_254 - .L_253)
.L_253:
        /*000c*/ 	.word	0x00000000
        /*0010*/ 	.short	0x0000
        /*0012*/ 	.short	0x0000
        /*0014*/ 	.byte	0x00, 0xf0, 0x61, 0x10


	//----- nvinfo : EIATTR_SPARSE_MMA_MASK
	.align		4
.L_254:
        /*0018*/ 	.byte	0x03, 0x50
        /*001a*/ 	.short	0x0000


	//----- nvinfo : EIATTR_MAXREG_COUNT
	.align		4
        /*001c*/ 	.byte	0x03, 0x1b
        /*001e*/ 	.short	0x00ff


	//----- nvinfo : EIATTR_MERCURY_ISA_VERSION
	.align		4
        /*0020*/ 	.byte	0x03, 0x5f
        /*0022*/ 	.short	0x0101


	//----- nvinfo : EIATTR_EXIT_INSTR_OFFSETS
	.align		4
        /*0024*/ 	.byte	0x04, 0x1c
        /*0026*/ 	.short	(.L_256 - .L_255)


	//   ....[0]....
.L_255:
        /*0028*/ 	.word	0x00000010


	//----- nvinfo : EIATTR_MAX_THREADS
	.align		4
.L_256:
        /*002c*/ 	.byte	0x04, 0x05
        /*002e*/ 	.short	(.L_258 - .L_257)
.L_257:
        /*0030*/ 	.word	0x00000100
        /*0034*/ 	.word	0x00000001
        /*0038*/ 	.word	0x00000001


	//----- nvinfo : EIATTR_CBANK_PARAM_SIZE
	.align		4
.L_258:
        /*003c*/ 	.byte	0x03, 0x19
        /*003e*/ 	.short	0x0418


	//----- nvinfo : EIATTR_PARAM_CBANK
	.align		4
        /*0040*/ 	.byte	0x04, 0x0a
        /*0042*/ 	.short	(.L_260 - .L_259)
	.align		4
.L_259:
        /*0044*/ 	.word	index@(.nv.constant0._ZN7cutlass13device_kernelIN5flash19enable_sm80_to_sm89INS1_16FlashAttnFwdSm80INS1_25CollectiveMainloopFwdSm80ILi8ELi1ELb0EN4cute5tupleIJNS5_1CILi128EEENS7_ILi48EEENS7_ILi256EEEEEELi256ENS_10bfloat16_tEfNS_4arch4Sm80ELb0ELb0ELb1ELb1ELb1ELb1ELb1ELb0EEENS1_21CollectiveEpilogueFwdINS6_IJS8_SA_S9_EEENS6_IJNS7_ILi1EEESI_SI_EEESC_SE_Li256ELb1ELb1ELb0ELb0EEENS1_19SingleTileSchedulerILb1ELb0ELb1ELi128EEEEEEEEEvNT_6ParamsE)
        /*0048*/ 	.short	0x0210
        /*004a*/ 	.short	0x0418


	//----- nvinfo : EIATTR_SW_WAR
	.align		4
.L_260:
        /*004c*/ 	.byte	0x04, 0x36
        /*004e*/ 	.short	(.L_262 - .L_261)
.L_261:
        /*0050*/ 	.word	0x00000008
.L_262:


//--------------------- .nv.info._ZN7cutlass13device_kernelIN5flash19enable_sm80_to_sm89INS1_16FlashAttnFwdSm80INS1_25CollectiveMainloopFwdSm80ILi8ELi1ELb0EN4cute5tupleIJNS5_1CILi128EEENS7_ILi64EEENS7_ILi256EEEEEELi256ENS_10bfloat16_tEfNS_4arch4Sm80ELb0ELb1ELb1ELb0ELb1ELb0ELb1ELb0EEENS1_21CollectiveEpilogueFwdINS6_IJS8_SA_S9_EEENS6_IJNS7_ILi1EEESI_SI_EEESC_SE_Li256ELb0ELb1ELb0ELb0EEENS1_19SingleTileSchedulerILb0ELb0ELb1ELi128EEEEEEEEEvNT_6ParamsE --------------------------
	.section	.nv.info._ZN7cutlass13device_kernelIN5flash19enable_sm80_to_sm89INS1_16FlashAttnFwdSm80INS1_25CollectiveMainloopFwdSm80ILi8ELi1ELb0EN4cute5tupleIJNS5_1CILi128EEENS7_ILi64EEENS7_ILi256EEEEEELi256ENS_10bfloat16_tEfNS_4arch4Sm80ELb0ELb1ELb1ELb0ELb1ELb0ELb1ELb0EEENS1_21CollectiveEpilogueFwdINS6_IJS8_SA_S9_EEENS6_IJNS7_ILi1EEESI_SI_EEESC_SE_Li256ELb0ELb1ELb0ELb0EEENS1_19SingleTileSchedulerILb0ELb0ELb1ELi128EEEEEEEEEvNT_6ParamsE,"",@"SHT_CUDA_INFO"
	.sectionflags	@""
	.align	4


	//----- nvinfo : EIATTR_CUDA_API_VERSION
	.align		4
        /*0000*/ 	.byte	0x04, 0x37
        /*0002*/ 	.short	(.L_264 - .L_263)
.L_263:
        /*0004*/ 	.word	0x00000082


	//----- nvinfo : EIATTR_KPARAM_INFO
	.align		4
.L_264:
        /*0008*/ 	.byte	0x04, 0x17
        /*000a*/ 	.short	(.L_266 - .L_265)
.L_265:
        /*000c*/ 	.word	0x00000000
        /*0010*/ 	.short	0x0000
        /*0012*/ 	.short	0x0000
        /*0014*/ 	.byte	0x00, 0xf0, 0x61, 0x10


	//----- nvinfo : EIATTR_SPARSE_MMA_MASK
	.align		4
.L_266:
        /*0018*/ 	.byte	0x03, 0x50
        /*001a*/ 	.short	0x0000


	//----- nvinfo : EIATTR_MAXREG_COUNT
	.align		4
        /*001c*/ 	.byte	0x03, 0x1b
        /*001e*/ 	.short	0x00ff


	//----- nvinfo : EIATTR_MERCURY_ISA_VERSION
	.align		4
        /*0020*/ 	.byte	0x03, 0x5f
        /*0022*/ 	.short	0x0101


	//----- nvinfo : EIATTR_EXIT_INSTR_OFFSETS
	.align		4
        /*0024*/ 	.byte	0x04, 0x1c
        /*0026*/ 	.short	(.L_268 - .L_267)


	//   ....[0]....
.L_267:
        /*0028*/ 	.word	0x00000010


	//----- nvinfo : EIATTR_MAX_THREADS
	.align		4
.L_268:
        /*002c*/ 	.byte	0x04, 0x05
        /*002e*/ 	.short	(.L_270 - .L_269)
.L_269:
        /*0030*/ 	.word	0x00000100
        /*0034*/ 	.word	0x00000001
        /*0038*/ 	.word	0x00000001


	//----- nvinfo : EIATTR_CBANK_PARAM_SIZE
	.align		4
.L_270:
        /*003c*/ 	.byte	0x03, 0x19
        /*003e*/ 	.short	0x0418


	//----- nvinfo : EIATTR_PARAM_CBANK
	.align		4
        /*0040*/ 	.byte	0x04, 0x0a
        /*0042*/ 	.short	(.L_272 - .L_271)
	.align		4
.L_271:
        /*0044*/ 	.word	index@(.nv.constant0._ZN7cutlass13device_kernelIN5flash19enable_sm80_to_sm89INS1_16FlashAttnFwdSm80INS1_25CollectiveMainloopFwdSm80ILi8ELi1ELb0EN4cute5tupleIJNS5_1CILi128EEENS7_ILi64EEENS7_ILi256EEEEEELi256ENS_10bfloat16_tEfNS_4arch4Sm80ELb0ELb1ELb1ELb0ELb1ELb0ELb1ELb0EEENS1_21CollectiveEpilogueFwdINS6_IJS8_SA_S9_EEENS6_IJNS7_ILi1EEESI_SI_EEESC_SE_Li256ELb0ELb1ELb0ELb0EEENS1_19SingleTileSchedulerILb0ELb0ELb1ELi128EEEEEEEEEvNT_6ParamsE)
        /*0048*/ 	.short	0x0210
        /*004a*/ 	.short	0x0418


	//----- nvinfo : EIATTR_SW_WAR
	.align		4
.L_272:
        /*004c*/ 	.byte	0x04, 0x36
        /*004e*/ 	.short	(.L_274 - .L_273)
.L_273:
        /*0050*/ 	.word	0x00000008
.L_274:


//--------------------- .nv.info._ZN7cutlass13device_kernelIN5flash19enable_sm80_to_sm89INS1_16FlashAttnFwdSm80INS1_25CollectiveMainloopFwdSm80ILi8ELi1ELb0EN4cute5tupleIJNS5_1CILi128EEENS7_ILi64EEENS7_ILi256EEEEEELi256ENS_10bfloat16_tEfNS_4arch4Sm80ELb0ELb1ELb1ELb1ELb1ELb0ELb1ELb0EEENS1_21CollectiveEpilogueFwdINS6_IJS8_SA_S9_EEENS6_IJNS7_ILi1EEESI_SI_EEESC_SE_Li256ELb1ELb1ELb0ELb0EEENS1_19SingleTileSchedulerILb1ELb0ELb1ELi128EEEEEEEEEvNT_6ParamsE --------------------------
	.section	.nv.info._ZN7cutlass13device_kernelIN5flash19enable_sm80_to_sm89INS1_16FlashAttnFwdSm80INS1_25CollectiveMainloopFwdSm80ILi8ELi1ELb0EN4cute5tupleIJNS5_1CILi128EEENS7_ILi64EEENS7_ILi256EEEEEELi256ENS_10bfloat16_tEfNS_4arch4Sm80ELb0ELb1ELb1ELb1ELb1ELb0ELb1ELb0EEENS1_21CollectiveEpilogueFwdINS6_IJS8_SA_S9_EEENS6_IJNS7_ILi1EEESI_SI_EEESC_SE_Li256ELb1ELb1ELb0ELb0EEENS1_19SingleTileSchedulerILb1ELb0ELb1ELi128EEEEEEEEEvNT_6ParamsE,"",@"SHT_CUDA_INFO"
	.sectionflags	@""
	.align	4


	//----- nvinfo : EIATTR_CUDA_API_VERSION
	.align		4
        /*0000*/ 	.byte	0x04, 0x37
        /*0002*/ 	.short	(.L_276 - .L_275)
.L_275:
        /*0004*/ 	.word	0x00000082


	//----- nvinfo : EIATTR_KPARAM_INFO
	.align		4
.L_276:
        /*0008*/ 	.byte	0x04, 0x17
        /*000a*/ 	.short	(.L_278 - .L_277)
.L_277:
        /*000c*/ 	.word	0x00000000
        /*0010*/ 	.short	0x0000
        /*0012*/ 	.short	0x0000
        /*0014*/ 	.byte	0x00, 0xf0, 0x61, 0x10


	//----- nvinfo : EIATTR_SPARSE_MMA_MASK
	.align		4
.L_278:
        /*0018*/ 	.byte	0x03, 0x50
        /*001a*/ 	.short	0x0000


	//----- nvinfo : EIATTR_MAXREG_COUNT
	.align		4
        /*001c*/ 	.byte	0x03, 0x1b
        /*001e*/ 	.short	0x00ff


	//----- nvinfo : EIATTR_MERCURY_ISA_VERSION
	.align		4
        /*0020*/ 	.byte	0x03, 0x5f
        /*0022*/ 	.short	0x0101


	//----- nvinfo : EIATTR_EXIT_INSTR_OFFSETS
	.align		4
        /*0024*/ 	.byte	0x04, 0x1c
        /*0026*/ 	.short	(.L_280 - .L_279)


	//   ....[0]....
.L_279:
        /*0028*/ 	.word	0x00000010


	//----- nvinfo : EIATTR_MAX_THREADS
	.align		4
.L_280:
        /*002c*/ 	.byte	0x04, 0x05
        /*002e*/ 	.short	(.L_282 - .L_281)
.L_281:
        /*0030*/ 	.word	0x00000100
        /*0034*/ 	.word	0x00000001
        /*0038*/ 	.word	0x00000001


	//----- nvinfo : EIATTR_CBANK_PARAM_SIZE
	.align		4
.L_282:
        /*003c*/ 	.byte	0x03, 0x19
        /*003e*/ 	.short	0x0418


	//----- nvinfo : EIATTR_PARAM_CBANK
	.align		4
        /*0040*/ 	.byte	0x04, 0x0a
        /*0042*/ 	.short	(.L_284 - .L_283)
	.align		4
.L_283:
        /*0044*/ 	.word	index@(.nv.constant0._ZN7cutlass13device_kernelIN5flash19enable_sm80_to_sm89INS1_16FlashAttnFwdSm80INS1_25CollectiveMainloopFwdSm80ILi8ELi1ELb0EN4cute5tupleIJNS5_1CILi128EEENS7_ILi64EEENS7_ILi256EEEEEELi256ENS_10bfloat16_tEfNS_4arch4Sm80ELb0ELb1ELb1ELb1ELb1ELb0ELb1ELb0EEENS1_21CollectiveEpilogueFwdINS6_IJS8_SA_S9_EEENS6_IJNS7_ILi1EEESI_SI_EEESC_SE_Li256ELb1ELb1ELb0ELb0EEENS1_19SingleTileSchedulerILb1ELb0ELb1ELi128EEEEEEEEEvNT_6ParamsE)
        /*0048*/ 	.short	0x0210
        /*004a*/ 	.short	0x0418


	//----- nvinfo : EIATTR_SW_WAR
	.align		4
.L_284:
        /*004c*/ 	.byte	0x04, 0x36
        /*004e*/ 	.short	(.L_286 - .L_285)
.L_285:
        /*0050*/ 	.word	0x00000008
.L_286:


//--------------------- .nv.info._ZN7cutlass13device_kernelIN5flash19enable_sm80_to_sm89INS1_16FlashAttnFwdSm80INS1_25CollectiveMainloopFwdSm80ILi8ELi1ELb0EN4cute5tupleIJNS5_1CILi128EEENS7_ILi48EEENS7_ILi256EEEEEELi256ENS_10bfloat16_tEfNS_4arch4Sm80ELb0ELb1ELb1ELb1ELb1ELb1ELb1ELb0EEENS1_21CollectiveEpilogueFwdINS6_IJS8_SA_S9_EEENS6_IJNS7_ILi1EEESI_SI_EEESC_SE_Li256ELb1ELb1ELb0ELb0EEENS1_19SingleTileSchedulerILb1ELb0ELb1ELi128EEEEEEEEEvNT_6ParamsE --------------------------
	.section	.nv.info._ZN7cutlass13device_kernelIN5flash19enable_sm80_to_sm89INS1_16FlashAttnFwdSm80INS1_25CollectiveMainloopFwdSm80ILi8ELi1ELb0EN4cute5tupleIJNS5_1CILi128EEENS7_ILi48EEENS7_ILi256EEEEEELi256ENS_10bfloat16_tEfNS_4arch4Sm80ELb0ELb1ELb1ELb1ELb1ELb1ELb1ELb0EEENS1_21CollectiveEpilogueFwdINS6_IJS8_SA_S9_EEENS6_IJNS7_ILi1EEESI_SI_EEESC_SE_Li256ELb1ELb1ELb0ELb0EEENS1_19SingleTileSchedulerILb1ELb0ELb1ELi128EEEEEEEEEvNT_6ParamsE,"",@"SHT_CUDA_INFO"
	.sectionflags	@""
	.align	4


	//----- nvinfo : EIATTR_CUDA_API_VERSION
	.align		4
        /*0000*/ 	.byte	0x04, 0x37
        /*0002*/ 	.short	(.L_288 - .L_287)
.L_287:
        /*0004*/ 	.word	0x00000082


	//----- nvinfo : EIATTR_KPARAM_INFO
	.align		4
.L_288:
        /*0008*/ 	.byte	0x04, 0x17
        /*000a*/ 	.short	(.L_290 - .L_289)
.L_289:
        /*000c*/ 	.word	0x00000000
        /*0010*/ 	.short	0x0000
        /*0012*/ 	.short	0x0000
        /*0014*/ 	.byte	0x00, 0xf0, 0x61, 0x10


	//----- nvinfo : EIATTR_SPARSE_MMA_MASK
	.align		4
.L_290:
        /*0018*/ 	.byte	0x03, 0x50
        /*001a*/ 	.short	0x0000


	//----- nvinfo : EIATTR_MAXREG_COUNT
	.align		4
        /*001c*/ 	.byte	0x03, 0x1b
        /*001e*/ 	.short	0x00ff


	//----- nvinfo : EIATTR_MERCURY_ISA_VERSION
	.align		4
        /*0020*/ 	.byte	0x03, 0x5f
        /*0022*/ 	.short	0x0101


	//----- nvinfo : EIATTR_EXIT_INSTR_OFFSETS
	.align		4
        /*0024*/ 	.byte	0x04, 0x1c
        /*0026*/ 	.short	(.L_292 - .L_291)


	//   ....[0]....
.L_291:
        /*0028*/ 	.word	0x00000010


	//----- nvinfo : EIATTR_MAX_THREADS
	.align		4
.L_292:
        /*002c*/ 	.byte	0x04, 0x05
        /*002e*/ 	.short	(.L_294 - .L_293)
.L_293:
        /*0030*/ 	.word	0x00000100
        /*0034*/ 	.word	0x00000001
        /*0038*/ 	.word	0x00000001


	//----- nvinfo : EIATTR_CBANK_PARAM_SIZE
	.align		4
.L_294:
        /*003c*/ 	.byte	0x03, 0x19
        /*003e*/ 	.short	0x0418


	//----- nvinfo : EIATTR_PARAM_CBANK
	.align		4
        /*0040*/ 	.byte	0x04, 0x0a
        /*0042*/ 	.short	(.L_296 - .L_295)
	.align		4
.L_295:
        /*0044*/ 	.word	index@(.nv.constant0._ZN7cutlass13device_kernelIN5flash19enable_sm80_to_sm89INS1_16FlashAttnFwdSm80INS1_25CollectiveMainloopFwdSm80ILi8ELi1ELb0EN4cute5tupleIJNS5_1CILi128EEENS7_ILi48EEENS7_ILi256EEEEEELi256ENS_10bfloat16_tEfNS_4arch4Sm80ELb0ELb1ELb1ELb1ELb1ELb1ELb1ELb0EEENS1_21CollectiveEpilogueFwdINS6_IJS8_SA_S9_EEENS6_IJNS7_ILi1EEESI_SI_EEESC_SE_Li256ELb1ELb1ELb0ELb0EEENS1_19SingleTileSchedulerILb1ELb0ELb1ELi128EEEEEEEEEvNT_6ParamsE)
        /*0048*/ 	.short	0x0210
        /*004a*/ 	.short	0x0418


	//----- nvinfo : EIATTR_SW_WAR
	.align		4
.L_296:
        /*004c*/ 	.byte	0x04, 0x36
        /*004e*/ 	.short	(.L_298 - .L_297)
.L_297:
        /*0050*/ 	.word	0x00000008
.L_298:


//--------------------- .nv.info._ZN7cutlass13device_kernelIN5flash19enable_sm80_to_sm89INS1_16FlashAttnFwdSm80INS1_25CollectiveMainloopFwdSm80ILi8ELi1ELb0EN4cute5tupleIJNS5_1CILi128EEENS7_ILi96EEENS7_ILi256EEEEEELi256ENS_10bfloat16_tEfNS_4arch4Sm80ELb1ELb0ELb1ELb0ELb1ELb0ELb1ELb0EEENS1_21CollectiveEpilogueFwdINS6_IJS8_SA_S9_EEENS6_IJNS7_ILi1EEESI_SI_EEESC_SE_Li256ELb0ELb1ELb0ELb0EEENS1_30DynamicPersistentTileSchedulerILi256ELi256ELb0ELb1ELb0EEEEEEEEEvNT_6ParamsE --------------------------
	.section	.nv.info._ZN7cutlass13device_kernelIN5flash19enable_sm80_to_sm89INS1_16FlashAttnFwdSm80INS1_25CollectiveMainloopFwdSm80ILi8ELi1ELb0EN4cute5tupleIJNS5_1CILi128EEENS7_ILi96EEENS7_ILi256EEEEEELi256ENS_10bfloat16_tEfNS_4arch4Sm80ELb1ELb0ELb1ELb0ELb1ELb0ELb1ELb0EEENS1_21CollectiveEpilogueFwdINS6_IJS8_SA_S9_EEENS6_IJNS7_ILi1EEESI_SI_EEESC_SE_Li256ELb0ELb1ELb0ELb0EEENS1_30DynamicPersistentTileSchedulerILi256ELi256ELb0ELb1ELb0EEEEEEEEEvNT_6ParamsE,"",@"SHT_CUDA_INFO"
	.sectionflags	@""
	.align	4


	//----- nvinfo : EIATTR_CUDA_API_VERSION
	.align		4
        /*0000*/ 	.byte	0x04, 0x37
        /*0002*/ 	.short	(.L_300 - .L_299)
.L_299:
        /*0004*/ 	.word	0x00000082


	//----- nvinfo : EIATTR_KPARAM_INFO
	.align		4
.L_300:
        /*0008*/ 	.byte	0x04, 0x17
        /*000a*/ 	.short	(.L_302 - .L_301)
.L_301:
        /*000c*/ 	.word	0x00000000
        /*0010*/ 	.short	0x0000
        /*0012*/ 	.short	0x0000
        /*0014*/ 	.byte	0x00, 0xf0, 0xa1, 0x10


	//----- nvinfo : EIATTR_SPARSE_MMA_MASK
	.align		4
.L_302:
        /*0018*/ 	.byte	0x03, 0x50
        /*001a*/ 	.short	0x0000


	//----- nvinfo : EIATTR_MAXREG_COUNT
	.align		4
        /*001c*/ 	.byte	0x03, 0x1b
        /*001e*/ 	.short	0x00ff


	//----- nvinfo : EIATTR_MERCURY_ISA_VERSION
	.align		4
        /*0020*/ 	.byte	0x03, 0x5f
        /*0022*/ 	.short	0x0101


	//----- nvinfo : EIATTR_EXIT_INSTR_OFFSETS
	.align		4
        /*0024*/ 	.byte	0x04, 0x1c
        /*0026*/ 	.short	(.L_304 - .L_303)


	//   ....[0]....
.L_303:
        /*0028*/ 	.word	0x00000010


	//----- nvinfo : EIATTR_MAX_THREADS
	.align		4
.L_304:
        /*002c*/ 	.byte	0x04, 0x05
        /*002e*/ 	.short	(.L_306 - .L_305)
.L_305:
        /*0030*/ 	.word	0x00000100
        /*0034*/ 	.word	0x00000001
        /*0038*/ 	.word	0x00000001


	//----- nvinfo : EIATTR_CBANK_PARAM_SIZE
	.align		4
.L_306:
        /*003c*/ 	.byte	0x03, 0x19
        /*003e*/ 	.short	0x0428


	//----- nvinfo : EIATTR_PARAM_CBANK
	.align		4
        /*0040*/ 	.byte	0x04, 0x0a
        /*0042*/ 	.short	(.L_308 - .L_307)
	.align		4
.L_307:
        /*0044*/ 	.word	index@(.nv.constant0._ZN7cutlass13device_kernelIN5flash19enable_sm80_to_sm89INS1_16FlashAttnFwdSm80INS1_25CollectiveMainloopFwdSm80ILi8ELi1ELb0EN4cute5tupleIJNS5_1CILi128EEENS7_ILi96EEENS7_ILi256EEEEEELi256ENS_10bfloat16_tEfNS_4arch4Sm80ELb1ELb0ELb1ELb0ELb1ELb0ELb1ELb0EEENS1_21CollectiveEpilogueFwdINS6_IJS8_SA_S9_EEENS6_IJNS7_ILi1EEESI_SI_EEESC_SE_Li256ELb0ELb1ELb0ELb0EEENS1_30DynamicPersistentTileSchedulerILi256ELi256ELb0ELb1ELb0EEEEEEEEEvNT_6ParamsE)
        /*0048*/ 	.short	0x0210
        /*004a*/ 	.short	0x0428


	//----- nvinfo : EIATTR_SW_WAR
	.align		4
.L_308:
        /*004c*/ 	.byte	0x04, 0x36
        /*004e*/ 	.short	(.L_310 - .L_309)
.L_309:
        /*0050*/ 	.word	0x00000008
.L_310:


//--------------------- .nv.info._ZN7cutlass13device_kernelIN5flash19enable_sm80_to_sm89INS1_16FlashAttnFwdSm80INS1_25CollectiveMainloopFwdSm80ILi8ELi1ELb0EN4cute5tupleIJNS5_1CILi128EEENS7_ILi96EEENS7_ILi256EEEEEELi256ENS_10bfloat16_tEfNS_4arch4Sm80ELb1ELb0ELb1ELb1ELb1ELb0ELb1ELb0EEENS1_21CollectiveEpilogueFwdINS6_IJS8_SA_S9_EEENS6_IJNS7_ILi1EEESI_SI_EEESC_SE_Li256ELb1ELb1ELb0ELb0EEENS1_19SingleTileSchedulerILb1ELb0ELb1ELi128EEEEEEEEEvNT_6ParamsE --------------------------
	.section	.nv.info._ZN7cutlass13device_kernelIN5flash19enable_sm80_to_sm89INS1_16FlashAttnFwdSm80INS1_25CollectiveMainloopFwdSm80ILi8ELi1ELb0EN4cute5tupleIJNS5_1CILi128EEENS7_ILi96EEENS7_ILi256EEEEEELi256ENS_10bfloat16_tEfNS_4arch4Sm80ELb1ELb0ELb1ELb1ELb1ELb0ELb1ELb0EEENS1_21CollectiveEpilogueFwdINS6_IJS8_SA_S9_EEENS6_IJNS7_ILi1EEESI_SI_EEESC_SE_Li256ELb1ELb1ELb0ELb0EEENS1_19SingleTileSchedulerILb1ELb0ELb1ELi128EEEEEEEEEvNT_6ParamsE,"",@"SHT_CUDA_INFO"
	.sectionflags	@""
	.align	4


	//----- nvinfo : EIATTR_CUDA_API_VERSION
	.align		4
        /*0000*/ 	.byte	0x04, 0x37
        /*0002*/ 	.short	(.L_312 - .L_311)
.L_311:
        /*0004*/ 	.word	0x00000082


	//----- nvinfo : EIATTR_KPARAM_INFO
	.align		4
.L_312:
        /*0008*/ 	.byte	0x04, 0x17
        /*000a*/ 	.short	(.L_314 - .L_313)
.L_313:
        /*000c*/ 	.word	0x00000000
        /*0010*/ 	.short	0x0000
        /*0012*/ 	.short	0x0000
        /*0014*/ 	.byte	0x00, 0xf0, 0x61, 0x10


	//----- nvinfo : EIATTR_SPARSE_MMA_MASK
	.align		4
.L_314:
        /*0018*/ 	.byte	0x03, 0x50
        /*001a*/ 	.short	0x0000


	//----- nvinfo : EIATTR_MAXREG_COUNT
	.align		4
        /*001c*/ 	.byte	0x03, 0x1b
        /*001e*/ 	.short	0x00ff


	//----- nvinfo : EIATTR_MERCURY_ISA_VERSION
	.align		4
        /*0020*/ 	.byte	0x03, 0x5f
        /*0022*/ 	.short	0x0101


	//----- nvinfo : EIATTR_EXIT_INSTR_OFFSETS
	.align		4
        /*0024*/ 	.byte	0x04, 0x1c
        /*0026*/ 	.short	(.L_316 - .L_315)


	//   ....[0]....
.L_315:
        /*0028*/ 	.word	0x00000010


	//----- nvinfo : EIATTR_MAX_THREADS
	.align		4
.L_316:
        /*002c*/ 	.byte	0x04, 0x05
        /*002e*/ 	.short	(.L_318 - .L_317)
.L_317:
        /*0030*/ 	.word	0x00000100
        /*0034*/ 	.word	0x00000001
        /*0038*/ 	.word	0x00000001


	//----- nvinfo : EIATTR_CBANK_PARAM_SIZE
	.align		4
.L_318:
        /*003c*/ 	.byte	0x03, 0x19
        /*003e*/ 	.short	0x0418


	//----- nvinfo : EIATTR_PARAM_CBANK
	.align		4
        /*0040*/ 	.byte	0x04, 0x0a
        /*0042*/ 	.short	(.L_320 - .L_319)
	.align		4
.L_319:
        /*0044*/ 	.word	index@(.nv.constant0._ZN7cutlass13device_kernelIN5flash19enable_sm80_to_sm89INS1_16FlashAttnFwdSm80INS1_25CollectiveMainloopFwdSm80ILi8ELi1ELb0EN4cute5tupleIJNS5_1CILi128EEENS7_ILi96EEENS7_ILi256EEEEEELi256ENS_10bfloat16_tEfNS_4arch4Sm80ELb1ELb0ELb1ELb1ELb1ELb0ELb1ELb0EEENS1_21CollectiveEpilogueFwdINS6_IJS8_SA_S9_EEENS6_IJNS7_ILi1EEESI_SI_EEESC_SE_Li256ELb1ELb1ELb0ELb0EEENS1_19SingleTileSchedulerILb1ELb0ELb1ELi128EEEEEEEEEvNT_6ParamsE)
        /*0048*/ 	.short	0x0210
        /*004a*/ 	.short	0x0418


	//----- nvinfo : EIATTR_SW_WAR
	.align		4
.L_320:
        /*004c*/ 	.byte	0x04, 0x36
        /*004e*/ 	.short	(.L_322 - .L_321)
.L_321:
        /*0050*/ 	.word	0x00000008
.L_322:


//--------------------- .nv.info._ZN7cutlass13device_kernelIN5flash19enable_sm80_to_sm89INS1_16FlashAttnFwdSm80INS1_25CollectiveMainloopFwdSm80ILi8ELi1ELb0EN4cute5tupleIJNS5_1CILi128EEENS7_ILi48EEENS7_ILi256EEEEEELi256ENS_10bfloat16_tEfNS_4arch4Sm80ELb1ELb0ELb1ELb1ELb1ELb1ELb1ELb0EEENS1_21CollectiveEpilogueFwdINS6_IJS8_SA_S9_EEENS6_IJNS7_ILi1EEESI_SI_EEESC_SE_Li256ELb1ELb1ELb0ELb0EEENS1_19SingleTileSchedulerILb1ELb0ELb1ELi128EEEEEEEEEvNT_6ParamsE --------------------------
	.section	.nv.info._ZN7cutlass13device_kernelIN5flash19enable_sm80_to_sm89INS1_16FlashAttnFwdSm80INS1_25CollectiveMainloopFwdSm80ILi8ELi1ELb0EN4cute5tupleIJNS5_1CILi128EEENS7_ILi48EEENS7_ILi256EEEEEELi256ENS_10bfloat16_tEfNS_4arch4Sm80ELb1ELb0ELb1ELb1ELb1ELb1ELb1ELb0EEENS1_21CollectiveEpilogueFwdINS6_IJS8_SA_S9_EEENS6_IJNS7_ILi1EEESI_SI_EEESC_SE_Li256ELb1ELb1ELb0ELb0EEENS1_19SingleTileSchedulerILb1ELb0ELb1ELi128EEEEEEEEEvNT_6ParamsE,"",@"SHT_CUDA_INFO"
	.sectionflags	@""
	.align	4


	//----- nvinfo : EIATTR_CUDA_API_VERSION
	.align		4
        /*0000*/ 	.byte	0x04, 0x37
        /*0002*/ 	.short	(.L_324 - .L_323)
.L_323:
        /*0004*/ 	.word	0x00000082


	//----- nvinfo : EIATTR_KPARAM_INFO
	.align		4
.L_324:
        /*0008*/ 	.byte	0x04, 0x17
        /*000a*/ 	.short	(.L_326 - .L_325)
.L_325:
        /*000c*/ 	.word	0x00000000
        /*0010*/ 	.short	0x0000
        /*0012*/ 	.short	0x0000
        /*0014*/ 	.byte	0x00, 0xf0, 0x61, 0x10


	//----- nvinfo : EIATTR_SPARSE_MMA_MASK
	.align		4
.L_326:
        /*0018*/ 	.byte	0x03, 0x50
        /*001a*/ 	.short	0x0000


	//----- nvinfo : EIATTR_MAXREG_COUNT
	.align		4
        /*001c*/ 	.byte	0x03, 0x1b
        /*001e*/ 	.short	0x00ff


	//----- nvinfo : EIATTR_MERCURY_ISA_VERSION
	.align		4
        /*0020*/ 	.byte	0x03, 0x5f
        /*0022*/ 	.short	0x0101


	//----- nvinfo : EIATTR_EXIT_INSTR_OFFSETS
	.align		4
        /*0024*/ 	.byte	0x04, 0x1c
        /*0026*/ 	.short	(.L_328 - .L_327)


	//   ....[0]....
.L_327:
        /*0028*/ 	.word	0x00000010


	//----- nvinfo : EIATTR_MAX_THREADS
	.align		4
.L_328:
        /*002c*/ 	.byte	0x04, 0x05
        /*002e*/ 	.short	(.L_330 - .L_329)
.L_329:
        /*0030*/ 	.word	0x00000100
        /*0034*/ 	.word	0x00000001
        /*0038*/ 	.word	0x00000001


	//----- nvinfo : EIATTR_CBANK_PARAM_SIZE
	.align		4
.L_330:
        /*003c*/ 	.byte	0x03, 0x19
        /*003e*/ 	.short	0x0418


	//----- nvinfo : EIATTR_PARAM_CBANK
	.align		4
        /*0040*/ 	.byte	0x04, 0x0a
        /*0042*/ 	.short	(.L_332 - .L_331)
	.align		4
.L_331:
        /*0044*/ 	.word	index@(.nv.constant0._ZN7cutlass13device_kernelIN5flash19enable_sm80_to_sm89INS1_16FlashAttnFwdSm80INS1_25CollectiveMainloopFwdSm80ILi8ELi1ELb0EN4cute5tupleIJNS5_1CILi128EEENS7_ILi48EEENS7_ILi256EEEEEELi256ENS_10bfloat16_tEfNS_4arch4Sm80ELb1ELb0ELb1ELb1ELb1ELb1ELb1ELb0EEENS1_21CollectiveEpilogueFwdINS6_IJS8_SA_S9_EEENS6_IJNS7_ILi1EEESI_SI_EEESC_SE_Li256ELb1ELb1ELb0ELb0EEENS1_19SingleTileSchedulerILb1ELb0ELb1ELi128EEEEEEEEEvNT_6ParamsE)
        /*0048*/ 	.short	0x0210
        /*004a*/ 	.short	0x0418


	//----- nvinfo : EIATTR_SW_WAR
	.align		4
.L_332:
        /*004c*/ 	.byte	0x04, 0x36
        /*004e*/ 	.short	(.L_334 - .L_333)
.L_333:
        /*0050*/ 	.word	0x00000008
.L_334:


//--------------------- .nv.callgraph             --------------------------
	.section	.nv.callgraph,"",@"SHT_CUDA_CALLGRAPH"
	.align	4
	.sectionentsize	8
	.align		4
        /*0000*/ 	.word	0x00000000
	.align		4
        /*0004*/ 	.word	0xffffffff
	.align		4
        /*0008*/ 	.word	0x00000000
	.align		4
        /*000c*/ 	.word	0xfffffffe
	.align		4
        /*0010*/ 	.word	0x00000000
	.align		4
        /*0014*/ 	.word	0xfffffffd
	.align		4
        /*0018*/ 	.word	0x00000000
	.align		4
        /*001c*/ 	.word	0xfffffffc


//--------------------- .nv.constant4             --------------------------
	.section	.nv.constant4,"a",@progbits
	.align	8
	.align		8
.nv.constant4:
        /*0000*/ 	.dword	_ZN80_INTERNAL_d066332e_44_flash_fwd_hdim256_bf16_paged_softcap_sm80_cu_9949e2e8_48784cuda3std3__45__cpo5beginE
	.align		8
        /*0008*/ 	.dword	_ZN80_INTERNAL_d066332e_44_flash_fwd_hdim256_bf16_paged_softcap_sm80_cu_9949e2e8_48784cuda3std3__45__cpo3endE
	.align		8
        /*0010*/ 	.dword	_ZN80_INTERNAL_d066332e_44_flash_fwd_hdim256_bf16_paged_softcap_sm80_cu_9949e2e8_48784cuda3std3__45__cpo6cbeginE
	.align		8
        /*0018*/ 	.dword	_ZN80_INTERNAL_d066332e_44_flash_fwd_hdim256_bf16_paged_softcap_sm80_cu_9949e2e8_48784cuda3std3__45__cpo4cendE
	.align		8
        /*0020*/ 	.dword	_ZN80_INTERNAL_d066332e_44_flash_fwd_hdim256_bf16_paged_softcap_sm80_cu_9949e2e8_48784cuda3std3__482_GLOBAL__N__d066332e_44_flash_fwd_hdim256_bf16_paged_softcap_sm80_cu_9949e2e8_48786ignoreE
	.align		8
        /*0028*/ 	.dword	_ZN80_INTERNAL_d066332e_44_flash_fwd_hdim256_bf16_paged_softcap_sm80_cu_9949e2e8_48784cuda3std3__419piecewise_constructE
	.align		8
        /*0030*/ 	.dword	_ZN80_INTERNAL_d066332e_44_flash_fwd_hdim256_bf16_paged_softcap_sm80_cu_9949e2e8_48784cuda3std3__48in_placeE
	.align		8
        /*0038*/ 	.dword	_ZN80_INTERNAL_d066332e_44_flash_fwd_hdim256_bf16_paged_softcap_sm80_cu_9949e2e8_48784cuda3std6ranges3__45__cpo4swapE
	.align		8
        /*0040*/ 	.dword	_ZN80_INTERNAL_d066332e_44_flash_fwd_hdim256_bf16_paged_softcap_sm80_cu_9949e2e8_48784cuda3std6ranges3__45__cpo9iter_moveE
	.align		8
        /*0048*/ 	.dword	_ZN80_INTERNAL_d066332e_44_flash_fwd_hdim256_bf16_paged_softcap_sm80_cu_9949e2e8_48784cute7productE
	.align		8
        /*0050*/ 	.dword	_ZN80_INTERNAL_d066332e_44_flash_fwd_hdim256_bf16_paged_softcap_sm80_cu_9949e2e8_48784cute1_E


//--------------------- .text._ZN7cutlass13device_kernelIN5flash19enable_sm80_to_sm89INS1_16FlashAttnFwdSm80INS1_25CollectiveMainloopFwdSm80ILi8ELi1ELb1EN4cute5tupleIJNS5_1CILi128EEENS7_ILi64EEENS7_ILi256EEEEEELi256ENS_10bfloat16_tEfNS_4arch4Sm80ELb0ELb0ELb1ELb0ELb1ELb0ELb1ELb0EEENS1_21CollectiveEpilogueFwdINS6_IJS8_SA_S9_EEENS6_IJNS7_ILi1EEESI_SI_EEESC_SE_Li256ELb0ELb1ELb0ELb0EEENS1_19SingleTileSchedulerILb0ELb0ELb1ELi128EEEEEEEEEvNT_6ParamsE --------------------------
	.section	.text._ZN7cutlass13device_kernelIN5flash19enable_sm80_to_sm89INS1_16FlashAttnFwdSm80INS1_25CollectiveMainloopFwdSm80ILi8ELi1ELb1EN4cute5tupleIJNS5_1CILi128EEENS7_ILi64EEENS7_ILi256EEEEEELi256ENS_10bfloat16_tEfNS_4arch4Sm80ELb0ELb0ELb1ELb0ELb1ELb0ELb1ELb0EEENS1_21CollectiveEpilogueFwdINS6_IJS8_SA_S9_EEENS6_IJNS7_ILi1EEESI_SI_EEESC_SE_Li256ELb0ELb1ELb0ELb0EEENS1_19SingleTileSchedulerILb0ELb0ELb1ELi128EEEEEEEEEvNT_6ParamsE,"ax",@progbits
	.align	128
.text._ZN7cutlass13device_kernelIN5flash19enable_sm80_to_sm89INS1_16FlashAttnFwdSm80INS1_25CollectiveMainloopFwdSm80ILi8ELi1ELb1EN4cute5tupleIJNS5_1CILi128EEENS7_ILi64EEENS7_ILi256EEEEEELi256ENS_10bfloat16_tEfNS_4arch4Sm80ELb0ELb0ELb1ELb0ELb1ELb0ELb1ELb0EEENS1_21CollectiveEpilogueFwdINS6_IJS8_SA_S9_EEENS6_IJNS7_ILi1EEESI_SI_EEESC_SE_Li256ELb0ELb1ELb0ELb0EEENS1_19SingleTileSchedulerILb0ELb0ELb1ELi128EEEEEEEEEvNT_6ParamsE:
        .type           _ZN7cutlass13device_kernelIN5flash19enable_sm80_to_sm89INS1_16FlashAttnFwdSm80INS1_25CollectiveMainloopFwdSm80ILi8ELi1ELb1EN4cute5tupleIJNS5_1CILi128EEENS7_ILi64EEENS7_ILi256EEEEEELi256ENS_10bfloat16_tEfNS_4arch4Sm80ELb0ELb0ELb1ELb0ELb1ELb0ELb1ELb0EEENS1_21CollectiveEpilogueFwdINS6_IJS8_SA_S9_EEENS6_IJNS7_ILi1EEESI_SI_EEESC_SE_Li256ELb0ELb1ELb0ELb0EEENS1_19SingleTileSchedulerILb0ELb0ELb1ELi128EEEEEEEEEvNT_6ParamsE,@function
        .size           _ZN7cutlass13device_kernelIN5flash19enable_sm80_to_sm89INS1_16FlashAttnFwdSm80INS1_25CollectiveMainloopFwdSm80ILi8ELi1ELb1EN4cute5tupleIJNS5_1CILi128EEENS7_ILi64EEENS7_ILi256EEEEEELi256ENS_10bfloat16_tEfNS_4arch4Sm80ELb0ELb0ELb1ELb0ELb1ELb0ELb1ELb0EEENS1_21CollectiveEpilogueFwdINS6_IJS8_SA_S9_EEENS6_IJNS7_ILi1EEESI_SI_EEESC_SE_Li256ELb0ELb1ELb0ELb0EEENS1_19SingleTileSchedulerILb0ELb0ELb1ELi128EEEEEEEEEvNT_6ParamsE,(.L_x_18 - _ZN7cutlass13device_kernelIN5flash19enable_sm80_to_sm89INS1_16FlashAttnFwdSm80INS1_25CollectiveMainloopFwdSm80ILi8ELi1ELb1EN4cute5tupleIJNS5_1CILi128EEENS7_ILi64EEENS7_ILi256EEEEEELi256ENS_10bfloat16_tEfNS_4arch4Sm80ELb0ELb0ELb1ELb0ELb1ELb0ELb1ELb0EEENS1_21CollectiveEpilogueFwdINS6_IJS8_SA_S9_EEENS6_IJNS7_ILi1EEESI_SI_EEESC_SE_Li256ELb0ELb1ELb0ELb0EEENS1_19SingleTileSchedulerILb0ELb0ELb1ELi128EEEEEEEEEvNT_6ParamsE)
        .other          _ZN7cutlass13device_kernelIN5flash19enable_sm80_to_sm89INS1_16FlashAttnFwdSm80INS1_25CollectiveMainloopFwdSm80ILi8ELi1ELb1EN4cute5tupleIJNS5_1CILi128EEENS7_ILi64EEENS7_ILi256EEEEEELi256ENS_10bfloat16_tEfNS_4arch4Sm80ELb0ELb0ELb1ELb0ELb1ELb0ELb1ELb0EEENS1_21CollectiveEpilogueFwdINS6_IJS8_SA_S9_EEENS6_IJNS7_ILi1EEESI_SI_EEESC_SE_Li256ELb0ELb1ELb0ELb0EEENS1_19SingleTileSchedulerILb0ELb0ELb1ELi128EEEEEEEEEvNT_6ParamsE,@"STO_CUDA_ENTRY STV_DEFAULT"
_ZN7cutlass13device_kernelIN5flash19enable_sm80_to_sm89INS1_16FlashAttnFwdSm80INS1_25CollectiveMainloopFwdSm80ILi8ELi1ELb1EN4cute5tupleIJNS5_1CILi128EEENS7_ILi64EEENS7_ILi256EEEEEELi256ENS_10bfloat16_tEfNS_4arch4Sm80ELb0ELb0ELb1ELb0ELb1ELb0ELb1ELb0EEENS1_21CollectiveEpilogueFwdINS6_IJS8_SA_S9_EEENS6_IJNS7_ILi1EEESI_SI_EEESC_SE_Li256ELb0ELb1ELb0ELb0EEENS1_19SingleTileSchedulerILb0ELb0ELb1ELi128EEEEEEEEEvNT_6ParamsE:
[----:B------:R-:W-:Y:S01]  /*0000*/  LDC R1, c[0x0][0x28] ;  /* 0x00000a00ff017b82 */ /* 0x000fe20000000800 */
[----:B------:R-:W-:Y:S05]  /*0010*/  EXIT ;  /* 0x000000000000794d */ /* 0x000fea0003800000 */
.L_x_0:
[----:B------:R-:W-:-:S00]  /*0020*/  BRA `(.L_x_0) ;  /* 0xfffffffc00fc7947 */ /* 0x000fc0000383ffff */
[----:B------:R-:W-:-:S00]  /*0030*/  NOP ;  /* 0x0000000000007918 */ /* 0x000fc00000000000 */
        /* <DEDUP_REMOVED lines=12> */
.L_x_18:


//--------------------- .text._ZN7cutlass13device_kernelIN5flash19enable_sm80_to_sm89INS1_16FlashAttnFwdSm80INS1_25CollectiveMainloopFwdSm80ILi8ELi1ELb1EN4cute5tupleIJNS5_1CILi128EEENS7_ILi64EEENS7_ILi256EEEEEELi256ENS_10bfloat16_tEfNS_4arch4Sm80ELb0ELb0ELb1ELb1ELb1ELb0ELb1ELb0EEENS1_21CollectiveEpilogueFwdINS6_IJS8_SA_S9_EEENS6_IJNS7_ILi1EEESI_SI_EEESC_SE_Li256ELb1ELb1ELb0ELb0EEENS1_19SingleTileSchedulerILb1ELb0ELb1ELi128EEEEEEEEEvNT_6ParamsE --------------------------
	.section	.text._ZN7cutlass13device_kernelIN5flash19enable_sm80_to_sm89INS1_16FlashAttnFwdSm80INS1_25CollectiveMainloopFwdSm80ILi8ELi1ELb1EN4cute5tupleIJNS5_1CILi128EEENS7_ILi64EEENS7_ILi256EEEEEELi256ENS_10bfloat16_tEfNS_4arch4Sm80ELb0ELb0ELb1ELb1ELb1ELb0ELb1ELb0EEENS1_21CollectiveEpilogueFwdINS6_IJS8_SA_S9_EEENS6_IJNS7_ILi1EEESI_SI_EEESC_SE_Li256ELb1ELb1ELb0ELb0EEENS1_19SingleTileSchedulerILb1ELb0ELb1ELi128EEEEEEEEEvNT_6ParamsE,"ax",@progbits
	.align	128
.text._ZN7cutlass13device_kernelIN5flash19enable_sm80_to_sm89INS1_16FlashAttnFwdSm80INS1_25CollectiveMainloopFwdSm80ILi8ELi1ELb1EN4cute5tupleIJNS5_1CILi128EEENS7_ILi64EEENS7_ILi256EEEEEELi256ENS_10bfloat16_tEfNS_4arch4Sm80ELb0ELb0ELb1ELb1ELb1ELb0ELb1ELb0EEENS1_21CollectiveEpilogueFwdINS6_IJS8_SA_S9_EEENS6_IJNS7_ILi1EEESI_SI_EEESC_SE_Li256ELb1ELb1ELb0ELb0EEENS1_19SingleTileSchedulerILb1ELb0ELb1ELi128EEEEEEEEEvNT_6ParamsE:
        .type           _ZN7cutlass13device_kernelIN5flash19enable_sm80_to_sm89INS1_16FlashAttnFwdSm80INS1_25CollectiveMainloopFwdSm80ILi8ELi1ELb1EN4cute5tupleIJNS5_1CILi128EEENS7_ILi64EEENS7_ILi256EEEEEELi256ENS_10bfloat16_tEfNS_4arch4Sm80ELb0ELb0ELb1ELb1ELb1ELb0ELb1ELb0EEENS1_21CollectiveEpilogueFwdINS6_IJS8_SA_S9_EEENS6_IJNS7_ILi1EEESI_SI_EEESC_SE_Li256ELb1ELb1ELb0ELb0EEENS1_19SingleTileSchedulerILb1ELb0ELb1ELi128EEEEEEEEEvNT_6ParamsE,@function
        .size           _ZN7cutlass13device_kernelIN5flash19enable_sm80_to_sm89INS1_16FlashAttnFwdSm80INS1_25CollectiveMainloopFwdSm80ILi8ELi1ELb1EN4cute5tupleIJNS5_1CILi128EEENS7_ILi64EEENS7_ILi256EEEEEELi256ENS_10bfloat16_tEfNS_4arch4Sm80ELb0ELb0ELb1ELb1ELb1ELb0ELb1ELb0EEENS1_21CollectiveEpilogueFwdINS6_IJS8_SA_S9_EEENS6_IJNS7_ILi1EEESI_SI_EEESC_SE_Li256ELb1ELb1ELb0ELb0EEENS1_19SingleTileSchedulerILb1ELb0ELb1ELi128EEEEEEEEEvNT_6ParamsE,(.L_x_19 - _ZN7cutlass13device_kernelIN5flash19enable_sm80_to_sm89INS1_16FlashAttnFwdSm80INS1_25CollectiveMainloopFwdSm80ILi8ELi1ELb1EN4cute5tupleIJNS5_1CILi128EEENS7_ILi64EEENS7_ILi256EEEEEELi256ENS_10bfloat16_tEfNS_4arch4Sm80ELb0ELb0ELb1ELb1ELb1ELb0ELb1ELb0EEENS1_21CollectiveEpilogueFwdINS6_IJS8_SA_S9_EEENS6_IJNS7_ILi1EEESI_SI_EEESC_SE_Li256ELb1ELb1ELb0ELb0EEENS1_19SingleTileSchedulerILb1ELb0ELb1ELi128EEEEEEEEEvNT_6ParamsE)
        .other          _ZN7cutlass13device_kernelIN5flash19enable_sm80_to_sm89INS1_16FlashAttnFwdSm80INS1_25CollectiveMainloopFwdSm80ILi8ELi1ELb1EN4cute5tupleIJNS5_1CILi128EEENS7_ILi64EEENS7_ILi256EEEEEELi256ENS_10bfloat16_tEfNS_4arch4Sm80ELb0ELb0ELb1ELb1ELb1ELb0ELb1ELb0EEENS1_21CollectiveEpilogueFwdINS6_IJS8_SA_S9_EEENS6_IJNS7_ILi1EEESI_SI_EEESC_SE_Li256ELb1ELb1ELb0ELb0EEENS1_19SingleTileSchedulerILb1ELb0ELb1ELi128EEEEEEEEEvNT_6ParamsE,@"STO_CUDA_ENTRY STV_DEFAULT"
_ZN7cutlass13device_kernelIN5flash19enable_sm80_to_sm89INS1_16FlashAttnFwdSm80INS1_25CollectiveMainloopFwdSm80ILi8ELi1ELb1EN4cute5tupleIJNS5_1CILi128EEENS7_ILi64EEENS7_ILi256EEEEEELi256ENS_10bfloat16_tEfNS_4arch4Sm80ELb0ELb0ELb1ELb1ELb1ELb0ELb1ELb0EEENS1_21CollectiveEpilogueFwdINS6_IJS8_SA_S9_EEENS6_IJNS7_ILi1EEESI_SI_EEESC_SE_Li256ELb1ELb1ELb0ELb0EEENS1_19SingleTileSchedulerILb1ELb0ELb1ELi128EEEEEEEEEvNT_6ParamsE:
[----:B------:R-:W-:Y:S01]  /*0000*/  LDC R1, c[0x0][0x28] ;  /* 0x00000a00ff017b82 */ /* 0x000fe20000000800 */
[----:B------:R-:W-:Y:S05]  /*0010*/  EXIT ;  /* 0x000000000000794d */ /* 0x000fea0003800000 */
.L_x_1:
        /* <DEDUP_REMOVED lines=14> */
.L_x_19:


//--------------------- .text._ZN7cutlass13device_kernelIN5flash19enable_sm80_to_sm89INS1_16FlashAttnFwdSm80INS1_25CollectiveMainloopFwdSm80ILi8ELi1ELb0EN4cute5tupleIJNS5_1CILi128EEENS7_ILi32EEENS7_ILi256EEEEEELi256ENS_10bfloat16_tEfNS_4arch4Sm80ELb0ELb0ELb1ELb1ELb1ELb1ELb1ELb0EEENS1_21CollectiveEpilogueFwdINS6_IJS8_SA_S9_EEENS6_IJNS7_ILi1EEESI_SI_EEESC_SE_Li256ELb1ELb1ELb0ELb0EEENS1_19SingleTileSchedulerILb1ELb0ELb1ELi128EEEEEEEEEvNT_6ParamsE --------------------------
	.section	.text._ZN7cutlass13device_kernelIN5flash19enable_sm80_to_sm89INS1_16FlashAttnFwdSm80INS1_25CollectiveMainloopFwdSm80ILi8ELi1ELb0EN4cute5tupleIJNS5_1CILi128EEENS7_ILi32EEENS7_ILi256EEEEEELi256ENS_10bfloat16_tEfNS_4arch4Sm80ELb0ELb0ELb1ELb1ELb1ELb1ELb1ELb0EEENS1_21CollectiveEpilogueFwdINS6_IJS8_SA_S9_EEENS6_IJNS7_ILi1EEESI_SI_EEESC_SE_Li256ELb1ELb1ELb0ELb0EEENS1_19SingleTileSchedulerILb1ELb0ELb1ELi128EEEEEEEEEvNT_6ParamsE,"ax",@progbits
	.align	128
.text._ZN7cutlass13device_kernelIN5flash19enable_sm80_to_sm89INS1_16FlashAttnFwdSm80INS1_25CollectiveMainloopFwdSm80ILi8ELi1ELb0EN4cute5tupleIJNS5_1CILi128EEENS7_ILi32EEENS7_ILi256EEEEEELi256ENS_10bfloat16_tEfNS_4arch4Sm80ELb0ELb0ELb1ELb1ELb1ELb1ELb1ELb0EEENS1_21CollectiveEpilogueFwdINS6_IJS8_SA_S9_EEENS6_IJNS7_ILi1EEESI_SI_EEESC_SE_Li256ELb1ELb1ELb0ELb0EEENS1_19SingleTileSchedulerILb1ELb0ELb1ELi128EEEEEEEEEvNT_6ParamsE:
        .type           _ZN7cutlass13device_kernelIN5flash19enable_sm80_to_sm89INS1_16FlashAttnFwdSm80INS1_25CollectiveMainloopFwdSm80ILi8ELi1ELb0EN4cute5tupleIJNS5_1CILi128EEENS7_ILi32EEENS7_ILi256EEEEEELi256ENS_10bfloat16_tEfNS_4arch4Sm80ELb0ELb0ELb1ELb1ELb1ELb1ELb1ELb0EEENS1_21CollectiveEpilogueFwdINS6_IJS8_SA_S9_EEENS6_IJNS7_ILi1EEESI_SI_EEESC_SE_Li256ELb1ELb1ELb0ELb0EEENS1_19SingleTileSchedulerILb1ELb0ELb1ELi128EEEEEEEEEvNT_6ParamsE,@function
        .size           _ZN7cutlass13device_kernelIN5flash19enable_sm80_to_sm89INS1_16FlashAttnFwdSm80INS1_25CollectiveMainloopFwdSm80ILi8ELi1ELb0EN4cute5tupleIJNS5_1CILi128EEENS7_ILi32EEENS7_ILi256EEEEEELi256ENS_10bfloat16_tEfNS_4arch4Sm80ELb0ELb0ELb1ELb1ELb1ELb1ELb1ELb0EEENS1_21CollectiveEpilogueFwdINS6_IJS8_SA_S9_EEENS6_IJNS7_ILi1EEESI_SI_EEESC_SE_Li256ELb1ELb1ELb0ELb0EEENS1_19SingleTileSchedulerILb1ELb0ELb1ELi128EEEEEEEEEvNT_6ParamsE,(.L_x_20 - _ZN7cutlass13device_kernelIN5flash19enable_sm80_to_sm89INS1_16FlashAttnFwdSm80INS1_25CollectiveMainloopFwdSm80ILi8ELi1ELb0EN4cute5tupleIJNS5_1CILi128EEENS7_ILi32EEENS7_ILi256EEEEEELi256ENS_10bfloat16_tEfNS_4arch4Sm80ELb0ELb0ELb1ELb1ELb1ELb1ELb1ELb0EEENS1_21CollectiveEpilogueFwdINS6_IJS8_SA_S9_EEENS6_IJNS7_ILi1EEESI_SI_EEESC_SE_Li256ELb1ELb1ELb0ELb0EEENS1_19SingleTileSchedulerILb1ELb0ELb1ELi128EEEEEEEEEvNT_6ParamsE)
        .other          _ZN7cutlass13device_kernelIN5flash19enable_sm80_to_sm89INS1_16FlashAttnFwdSm80INS1_25CollectiveMainloopFwdSm80ILi8ELi1ELb0EN4cute5tupleIJNS5_1CILi128EEENS7_ILi32EEENS7_ILi256EEEEEELi256ENS_10bfloat16_tEfNS_4arch4Sm80ELb0ELb0ELb1ELb1ELb1ELb1ELb1ELb0EEENS1_21CollectiveEpilogueFwdINS6_IJS8_SA_S9_EEENS6_IJNS7_ILi1EEESI_SI_EEESC_SE_Li256ELb1ELb1ELb0ELb0EEENS1_19SingleTileSchedulerILb1ELb0ELb1ELi128EEEEEEEEEvNT_6ParamsE,@"STO_CUDA_ENTRY STV_DEFAULT"
_ZN7cutlass13device_kernelIN5flash19enable_sm80_to_sm89INS1_16FlashAttnFwdSm80INS1_25CollectiveMainloopFwdSm80ILi8ELi1ELb0EN4cute5tupleIJNS5_1CILi128EEENS7_ILi32EEENS7_ILi256EEEEEELi256ENS_10bfloat16_tEfNS_4arch4Sm80ELb0ELb0ELb1ELb1ELb1ELb1ELb1ELb0EEENS1_21CollectiveEpilogueFwdINS6_IJS8_SA_S9_EEENS6_IJNS7_ILi1EEESI_SI_EEESC_SE_Li256ELb1ELb1ELb0ELb0EEENS1_19SingleTileSchedulerILb1ELb0ELb1ELi128EEEEEEEEEvNT_6ParamsE:
[----:B------:R-:W-:Y:S01]  /*0000*/  LDC R1, c[0x0][0x28] ;  /* 0x00000a00ff017b82 */ /* 0x000fe20000000800 */
[----:B------:R-:W-:Y:S05]  /*0010*/  EXIT ;  /* 0x000000000000794d */ /* 0x000fea0003800000 */
.L_x_2:
        /* <DEDUP_REMOVED lines=14> */
.L_x_20:


//--------------------- .text._ZN7cutlass13device_kernelIN5flash19enable_sm80_to_sm89INS1_16FlashAttnFwdSm80INS1_25CollectiveMainloopFwdSm80ILi8ELi1ELb1EN4cute5tupleIJNS5_1CILi128EEENS7_ILi48EEENS7_ILi256EEEEEELi256ENS_10bfloat16_tEfNS_4arch4Sm80ELb0ELb1ELb1ELb0ELb1ELb0ELb1ELb0EEENS1_21CollectiveEpilogueFwdINS6_IJS8_SA_S9_EEENS6_IJNS7_ILi1EEESI_SI_EEESC_SE_Li256ELb0ELb1ELb0ELb0EEENS1_19SingleTileSchedulerILb0ELb0ELb1ELi128EEEEEEEEEvNT_6ParamsE --------------------------
	.section	.text._ZN7cutlass13device_kernelIN5flash19enable_sm80_to_sm89INS1_16FlashAttnFwdSm80INS1_25CollectiveMainloopFwdSm80ILi8ELi1ELb1EN4cute5tupleIJNS5_1CILi128EEENS7_ILi48EEENS7_ILi256EEEEEELi256ENS_10bfloat16_tEfNS_4arch4Sm80ELb0ELb1ELb1ELb0ELb1ELb0ELb1ELb0EEENS1_21CollectiveEpilogueFwdINS6_IJS8_SA_S9_EEENS6_IJNS7_ILi1EEESI_SI_EEESC_SE_Li256ELb0ELb1ELb0ELb0EEENS1_19SingleTileSchedulerILb0ELb0ELb1ELi128EEEEEEEEEvNT_6ParamsE,"ax",@progbits
	.align	128
.text._ZN7cutlass13device_kernelIN5flash19enable_sm80_to_sm89INS1_16FlashAttnFwdSm80INS1_25CollectiveMainloopFwdSm80ILi8ELi1ELb1EN4cute5tupleIJNS5_1CILi128EEENS7_ILi48EEENS7_ILi256EEEEEELi256ENS_10bfloat16_tEfNS_4arch4Sm80ELb0ELb1ELb1ELb0ELb1ELb0ELb1ELb0EEENS1_21CollectiveEpilogueFwdINS6_IJS8_SA_S9_EEENS6_IJNS7_ILi1EEESI_SI_EEESC_SE_Li256ELb0ELb1ELb0ELb0EEENS1_19SingleTileSchedulerILb0ELb0ELb1ELi128EEEEEEEEEvNT_6ParamsE:
        .type           _ZN7cutlass13device_kernelIN5flash19enable_sm80_to_sm89INS1_16FlashAttnFwdSm80INS1_25CollectiveMainloopFwdSm80ILi8ELi1ELb1EN4cute5tupleIJNS5_1CILi128EEENS7_ILi48EEENS7_ILi256EEEEEELi256ENS_10bfloat16_tEfNS_4arch4Sm80ELb0ELb1ELb1ELb0ELb1ELb0ELb1ELb0EEENS1_21CollectiveEpilogueFwdINS6_IJS8_SA_S9_EEENS6_IJNS7_ILi1EEESI_SI_EEESC_SE_Li256ELb0ELb1ELb0ELb0EEENS1_19SingleTileSchedulerILb0ELb0ELb1ELi128EEEEEEEEEvNT_6ParamsE,@function
        .size           _ZN7cutlass13device_kernelIN5flash19enable_sm80_to_sm89INS1_16FlashAttnFwdSm80INS1_25CollectiveMainloopFwdSm80ILi8ELi1ELb1EN4cute5tupleIJNS5_1CILi128EEENS7_ILi48EEENS7_ILi256EEEEEELi256ENS_10bfloat16_tEfNS_4arch4Sm80ELb0ELb1ELb1ELb0ELb1ELb0ELb1ELb0EEENS1_21CollectiveEpilogueFwdINS6_IJS8_SA_S9_EEENS6_IJNS7_ILi1EEESI_SI_EEESC_SE_Li256ELb0ELb1ELb0ELb0EEENS1_19SingleTileSchedulerILb0ELb0ELb1ELi128EEEEEEEEEvNT_6ParamsE,(.L_x_21 - _ZN7cutlass13device_kernelIN5flash19enable_sm80_to_sm89INS1_16FlashAttnFwdSm80INS1_25CollectiveMainloopFwdSm80ILi8ELi1ELb1EN4cute5tupleIJNS5_1CILi128EEENS7_ILi48EEENS7_ILi256EEEEEELi256ENS_10bfloat16_tEfNS_4arch4Sm80ELb0ELb1ELb1ELb0ELb1ELb0ELb1ELb0EEENS1_21CollectiveEpilogueFwdINS6_IJS8_SA_S9_EEENS6_IJNS7_ILi1EEESI_SI_EEESC_SE_Li256ELb0ELb1ELb0ELb0EEENS1_19SingleTileSchedulerILb0ELb0ELb1ELi128EEEEEEEEEvNT_6ParamsE)
        .other          _ZN7cutlass13device_kernelIN5flash19enable_sm80_to_sm89INS1_16FlashAttnFwdSm80INS1_25CollectiveMainloopFwdSm80ILi8ELi1ELb1EN4cute5tupleIJNS5_1CILi128EEENS7_ILi48EEENS7_ILi256EEEEEELi256ENS_10bfloat16_tEfNS_4arch4Sm80ELb0ELb1ELb1ELb0ELb1ELb0ELb1ELb0EEENS1_21CollectiveEpilogueFwdINS6_IJS8_SA_S9_EEENS6_IJNS7_ILi1EEESI_SI_EEESC_SE_Li256ELb0ELb1ELb0ELb0EEENS1_19SingleTileSchedulerILb0ELb0ELb1ELi128EEEEEEEEEvNT_6ParamsE,@"STO_CUDA_ENTRY STV_DEFAULT"
_ZN7cutlass13device_kernelIN5flash19enable_sm80_to_sm89INS1_16FlashAttnFwdSm80INS1_25CollectiveMainloopFwdSm80ILi8ELi1ELb1EN4cute5tupleIJNS5_1CILi128EEENS7_ILi48EEENS7_ILi256EEEEEELi256ENS_10bfloat16_tEfNS_4arch4Sm80ELb0ELb1ELb1ELb0ELb1ELb0ELb1ELb0EEENS1_21CollectiveEpilogueFwdINS6_IJS8_SA_S9_EEENS6_IJNS7_ILi1EEESI_SI_EEESC_SE_Li256ELb0ELb1ELb0ELb0EEENS1_19SingleTileSchedulerILb0ELb0ELb1ELi128EEEEEEEEEvNT_6ParamsE:
[----:B------:R-:W-:Y:S01]  /*0000*/  LDC R1, c[0x0][0x28] ;  /* 0x00000a00ff017b82 */ /* 0x000fe20000000800 */
[----:B------:R-:W-:Y:S05]  /*0010*/  EXIT ;  /* 0x000000000000794d */ /* 0x000fea0003800000 */
.L_x_3:
        /* <DEDUP_REMOVED lines=14> */
.L_x_21:


//--------------------- .text._ZN7cutlass13device_kernelIN5flash19enable_sm80_to_sm89INS1_16FlashAttnFwdSm80INS1_25CollectiveMainloopFwdSm80ILi8ELi1ELb1EN4cute5tupleIJNS5_1CILi128EEENS7_ILi48EEENS7_ILi256EEEEEELi256ENS_10bfloat16_tEfNS_4arch4Sm80ELb0ELb1ELb1ELb1ELb1ELb0ELb1ELb0EEENS1_21CollectiveEpilogueFwdINS6_IJS8_SA_S9_EEENS6_IJNS7_ILi1EEESI_SI_EEESC_SE_Li256ELb1ELb1ELb0ELb0EEENS1_19SingleTileSchedulerILb1ELb0ELb1ELi128EEEEEEEEEvNT_6ParamsE --------------------------
	.section	.text._ZN7cutlass13device_kernelIN5flash19enable_sm80_to_sm89INS1_16FlashAttnFwdSm80INS1_25CollectiveMainloopFwdSm80ILi8ELi1ELb1EN4cute5tupleIJNS5_1CILi128EEENS7_ILi48EEENS7_ILi256EEEEEELi256ENS_10bfloat16_tEfNS_4arch4Sm80ELb0ELb1ELb1ELb1ELb1ELb0ELb1ELb0EEENS1_21CollectiveEpilogueFwdINS6_IJS8_SA_S9_EEENS6_IJNS7_ILi1EEESI_SI_EEESC_SE_Li256ELb1ELb1ELb0ELb0EEENS1_19SingleTileSchedulerILb1ELb0ELb1ELi128EEEEEEEEEvNT_6ParamsE,"ax",@progbits
	.align	128
.text._ZN7cutlass13device_kernelIN5flash19enable_sm80_to_sm89INS1_16FlashAttnFwdSm80INS1_25CollectiveMainloopFwdSm80ILi8ELi1ELb1EN4cute5tupleIJNS5_1CILi128EEENS7_ILi48EEENS7_ILi256EEEEEELi256ENS_10bfloat16_tEfNS_4arch4Sm80ELb0ELb1ELb1ELb1ELb1ELb0ELb1ELb0EEENS1_21CollectiveEpilogueFwdINS6_IJS8_SA_S9_EEENS6_IJNS7_ILi1EEESI_SI_EEESC_SE_Li256ELb1ELb1ELb0ELb0EEENS1_19SingleTileSchedulerILb1ELb0ELb1ELi128EEEEEEEEEvNT_6ParamsE:
        .type           _ZN7cutlass13device_kernelIN5flash19enable_sm80_to_sm89INS1_16FlashAttnFwdSm80INS1_25CollectiveMainloopFwdSm80ILi8ELi1ELb1EN4cute5tupleIJNS5_1CILi128EEENS7_ILi48EEENS7_ILi256EEEEEELi256ENS_10bfloat16_tEfNS_4arch4Sm80ELb0ELb1ELb1ELb1ELb1ELb0ELb1ELb0EEENS1_21CollectiveEpilogueFwdINS6_IJS8_SA_S9_EEENS6_IJNS7_ILi1EEESI_SI_EEESC_SE_Li256ELb1ELb1ELb0ELb0EEENS1_19SingleTileSchedulerILb1ELb0ELb1ELi128EEEEEEEEEvNT_6ParamsE,@function
        .size           _ZN7cutlass13device_kernelIN5flash19enable_sm80_to_sm89INS1_16FlashAttnFwdSm80INS1_25CollectiveMainloopFwdSm80ILi8ELi1ELb1EN4cute5tupleIJNS5_1CILi128EEENS7_ILi48EEENS7_ILi256EEEEEELi256ENS_10bfloat16_tEfNS_4arch4Sm80ELb0ELb1ELb1ELb1ELb1ELb0ELb1ELb0EEENS1_21CollectiveEpilogueFwdINS6_IJS8_SA_S9_EEENS6_IJNS7_ILi1EEESI_SI_EEESC_SE_Li256ELb1ELb1ELb0ELb0EEENS1_19SingleTileSchedulerILb1ELb0ELb1ELi128EEEEEEEEEvNT_6ParamsE,(.L_x_22 - _ZN7cutlass13device_kernelIN5flash19enable_sm80_to_sm89INS1_16FlashAttnFwdSm80INS1_25CollectiveMainloopFwdSm80ILi8ELi1ELb1EN4cute5tupleIJNS5_1CILi128EEENS7_ILi48EEENS7_ILi256EEEEEELi256ENS_10bfloat16_tEfNS_4arch4Sm80ELb0ELb1ELb1ELb1ELb1ELb0ELb1ELb0EEENS1_21CollectiveEpilogueFwdINS6_IJS8_SA_S9_EEENS6_IJNS7_ILi1EEESI_SI_EEESC_SE_Li256ELb1ELb1ELb0ELb0EEENS1_19SingleTileSchedulerILb1ELb0ELb1ELi128EEEEEEEEEvNT_6ParamsE)
        .other          _ZN7cutlass13device_kernelIN5flash19enable_sm80_to_sm89INS1_16FlashAttnFwdSm80INS1_25CollectiveMainloopFwdSm80ILi8ELi1ELb1EN4cute5tupleIJNS5_1CILi128EEENS7_ILi48EEENS7_ILi256EEEEEELi256ENS_10bfloat16_tEfNS_4arch4Sm80ELb0ELb1ELb1ELb1ELb1ELb0ELb1ELb0EEENS1_21CollectiveEpilogueFwdINS6_IJS8_SA_S9_EEENS6_IJNS7_ILi1EEESI_SI_EEESC_SE_Li256ELb1ELb1ELb0ELb0EEENS1_19SingleTileSchedulerILb1ELb0ELb1ELi128EEEEEEEEEvNT_6ParamsE,@"STO_CUDA_ENTRY STV_DEFAULT"
_ZN7cutlass13device_kernelIN5flash19enable_sm80_to_sm89INS1_16FlashAttnFwdSm80INS1_25CollectiveMainloopFwdSm80ILi8ELi1ELb1EN4cute5tupleIJNS5_1CILi128EEENS7_ILi48EEENS7_ILi256EEEEEELi256ENS_10bfloat16_tEfNS_4arch4Sm80ELb0ELb1ELb1ELb1ELb1ELb0ELb1ELb0EEENS1_21CollectiveEpilogueFwdINS6_IJS8_SA_S9_EEENS6_IJNS7_ILi1EEESI_SI_EEESC_SE_Li256ELb1ELb1ELb0ELb0EEENS1_19SingleTileSchedulerILb1ELb0ELb1ELi128EEEEEEEEEvNT_6ParamsE:
[----:B------:R-:W-:Y:S01]  /*0000*/  LDC R1, c[0x0][0x28] ;  /* 0x00000a00ff017b82 */ /* 0x000fe20000000800 */
[----:B------:R-:W-:Y:S05]  /*0010*/  EXIT ;  /* 0x000000000000794d */ /* 0x000fea0003800000 */
.L_x_4:
        /* <DEDUP_REMOVED lines=14> */
.L_x_22:


//--------------------- .text._ZN7cutlass13device_kernelIN5flash19enable_sm80_to_sm89INS1_16FlashAttnFwdSm80INS1_25CollectiveMainloopFwdSm80ILi8ELi1ELb0EN4cute5tupleIJNS5_1CILi128EEENS7_ILi32EEENS7_ILi256EEEEEELi256ENS_10bfloat16_tEfNS_4arch4Sm80ELb0ELb1ELb1ELb1ELb1ELb1ELb1ELb0EEENS1_21CollectiveEpilogueFwdINS6_IJS8_SA_S9_EEENS6_IJNS7_ILi1EEESI_SI_EEESC_SE_Li256ELb1ELb1ELb0ELb0EEENS1_19SingleTileSchedulerILb1ELb0ELb1ELi128EEEEEEEEEvNT_6ParamsE --------------------------
	.section	.text._ZN7cutlass13device_kernelIN5flash19enable_sm80_to_sm89INS1_16FlashAttnFwdSm80INS1_25CollectiveMainloopFwdSm80ILi8ELi1ELb0EN4cute5tupleIJNS5_1CILi128EEENS7_ILi32EEENS7_ILi256EEEEEELi256ENS_10bfloat16_tEfNS_4arch4Sm80ELb0ELb1ELb1ELb1ELb1ELb1ELb1ELb0EEENS1_21CollectiveEpilogueFwdINS6_IJS8_SA_S9_EEENS6_IJNS7_ILi1EEESI_SI_EEESC_SE_Li256ELb1ELb1ELb0ELb0EEENS1_19SingleTileSchedulerILb1ELb0ELb1ELi128EEEEEEEEEvNT_6ParamsE,"ax",@progbits
	.align	128
.text._ZN7cutlass13device_kernelIN5flash19enable_sm80_to_sm89INS1_16FlashAttnFwdSm80INS1_25CollectiveMainloopFwdSm80ILi8ELi1ELb0EN4cute5tupleIJNS5_1CILi128EEENS7_ILi32EEENS7_ILi256EEEEEELi256ENS_10bfloat16_tEfNS_4arch4Sm80ELb0ELb1ELb1ELb1ELb1ELb1ELb1ELb0EEENS1_21CollectiveEpilogueFwdINS6_IJS8_SA_S9_EEENS6_IJNS7_ILi1EEESI_SI_EEESC_SE_Li256ELb1ELb1ELb0ELb0EEENS1_19SingleTileSchedulerILb1ELb0ELb1ELi128EEEEEEEEEvNT_6ParamsE:
        .type           _ZN7cutlass13device_kernelIN5flash19enable_sm80_to_sm89INS1_16FlashAttnFwdSm80INS1_25CollectiveMainloopFwdSm80ILi8ELi1ELb0EN4cute5tupleIJNS5_1CILi128EEENS7_ILi32EEENS7_ILi256EEEEEELi256ENS_10bfloat16_tEfNS_4arch4Sm80ELb0ELb1ELb1ELb1ELb1ELb1ELb1ELb0EEENS1_21CollectiveEpilogueFwdINS6_IJS8_SA_S9_EEENS6_IJNS7_ILi1EEESI_SI_EEESC_SE_Li256ELb1ELb1ELb0ELb0EEENS1_19SingleTileSchedulerILb1ELb0ELb1ELi128EEEEEEEEEvNT_6ParamsE,@function
        .size           _ZN7cutlass13device_kernelIN5flash19enable_sm80_to_sm89INS1_16FlashAttnFwdSm80INS1_25CollectiveMainloopFwdSm80ILi8ELi1ELb0EN4cute5tupleIJNS5_1CILi128EEENS7_ILi32EEENS7_ILi256EEEEEELi256ENS_10bfloat16_tEfNS_4arch4Sm80ELb0ELb1ELb1ELb1ELb1ELb1ELb1ELb0EEENS1_21CollectiveEpilogueFwdINS6_IJS8_SA_S9_EEENS6_IJNS7_ILi1EEESI_SI_EEESC_SE_Li256ELb1ELb1ELb0ELb0EEENS1_19SingleTileSchedulerILb1ELb0ELb1ELi128EEEEEEEEEvNT_6ParamsE,(.L_x_23 - _ZN7cutlass13device_kernelIN5flash19enable_sm80_to_sm89INS1_16FlashAttnFwdSm80INS1_25CollectiveMainloopFwdSm80ILi8ELi1ELb0EN4cute5tupleIJNS5_1CILi128EEENS7_ILi32EEENS7_ILi256EEEEEELi256ENS_10bfloat16_tEfNS_4arch4Sm80ELb0ELb1ELb1ELb1ELb1ELb1ELb1ELb0EEENS1_21CollectiveEpilogueFwdINS6_IJS8_SA_S9_EEENS6_IJNS7_ILi1EEESI_SI_EEESC_SE_Li256ELb1ELb1ELb0ELb0EEENS1_19SingleTileSchedulerILb1ELb0ELb1ELi128EEEEEEEEEvNT_6ParamsE)
        .other          _ZN7cutlass13device_kernelIN5flash19enable_sm80_to_sm89INS1_16FlashAttnFwdSm80INS1_25CollectiveMainloopFwdSm80ILi8ELi1ELb0EN4cute5tupleIJNS5_1CILi128EEENS7_ILi32EEENS7_ILi256EEEEEELi256ENS_10bfloat16_tEfNS_4arch4Sm80ELb0ELb1ELb1ELb1ELb1ELb1ELb1ELb0EEENS1_21CollectiveEpilogueFwdINS6_IJS8_SA_S9_EEENS6_IJNS7_ILi1EEESI_SI_EEESC_SE_Li256ELb1ELb1ELb0ELb0EEENS1_19SingleTileSchedulerILb1ELb0ELb1ELi128EEEEEEEEEvNT_6ParamsE,@"STO_CUDA_ENTRY STV_DEFAULT"
_ZN7cutlass13device_kernelIN5flash19enable_sm80_to_sm89INS1_16FlashAttnFwdSm80INS1_25CollectiveMainloopFwdSm80ILi8ELi1ELb0EN4cute5tupleIJNS5_1CILi128EEENS7_ILi32EEENS7_ILi256EEEEEELi256ENS_10bfloat16_tEfNS_4arch4Sm80ELb0ELb1ELb1ELb1ELb1ELb1ELb1ELb0EEENS1_21CollectiveEpilogueFwdINS6_IJS8_SA_S9_EEENS6_IJNS7_ILi1EEESI_SI_EEESC_SE_Li256ELb1ELb1ELb0ELb0EEENS1_19SingleTileSchedulerILb1ELb0ELb1ELi128EEEEEEEEEvNT_6ParamsE:
[----:B------:R-:W-:Y:S01]  /*0000*/  LDC R1, c[0x0][0x28] ;  /* 0x00000a00ff017b82 */ /* 0x000fe20000000800 */
[----:B------:R-:W-:Y:S05]  /*0010*/  EXIT ;  /* 0x000000000000794d */ /* 0x000fea0003800000 */
.L_x_5:
        /* <DEDUP_REMOVED lines=14> */
.L_x_23:


//--------------------- .text._ZN7cutlass13device_kernelIN5flash19enable_sm80_to_sm89INS1_16FlashAttnFwdSm80INS1_25CollectiveMainloopFwdSm80ILi8ELi1ELb1EN4cute5tupleIJNS5_1CILi128EEENS7_ILi64EEENS7_ILi256EEEEEELi256ENS_10bfloat16_tEfNS_4arch4Sm80ELb1ELb0ELb1ELb0ELb1ELb0ELb1ELb0EEENS1_21CollectiveEpilogueFwdINS6_IJS8_SA_S9_EEENS6_IJNS7_ILi1EEESI_SI_EEESC_SE_Li256ELb0ELb1ELb0ELb0EEENS1_30DynamicPersistentTileSchedulerILi256ELi256ELb0ELb1ELb0EEEEEEEEEvNT_6ParamsE --------------------------
	.section	.text._ZN7cutlass13device_kernelIN5flash19enable_sm80_to_sm89INS1_16FlashAttnFwdSm80INS1_25CollectiveMainloopFwdSm80ILi8ELi1ELb1EN4cute5tupleIJNS5_1CILi128EEENS7_ILi64EEENS7_ILi256EEEEEELi256ENS_10bfloat16_tEfNS_4arch4Sm80ELb1ELb0ELb1ELb0ELb1ELb0ELb1ELb0EEENS1_21CollectiveEpilogueFwdINS6_IJS8_SA_S9_EEENS6_IJNS7_ILi1EEESI_SI_EEESC_SE_Li256ELb0ELb1ELb0ELb0EEENS1_30DynamicPersistentTileSchedulerILi256ELi256ELb0ELb1ELb0EEEEEEEEEvNT_6ParamsE,"ax",@progbits
	.align	128
.text._ZN7cutlass13device_kernelIN5flash19enable_sm80_to_sm89INS1_16FlashAttnFwdSm80INS1_25CollectiveMainloopFwdSm80ILi8ELi1ELb1EN4cute5tupleIJNS5_1CILi128EEENS7_ILi64EEENS7_ILi256EEEEEELi256ENS_10bfloat16_tEfNS_4arch4Sm80ELb1ELb0ELb1ELb0ELb1ELb0ELb1ELb0EEENS1_21CollectiveEpilogueFwdINS6_IJS8_SA_S9_EEENS6_IJNS7_ILi1EEESI_SI_EEESC_SE_Li256ELb0ELb1ELb0ELb0EEENS1_30DynamicPersistentTileSchedulerILi256ELi256ELb0ELb1ELb0EEEEEEEEEvNT_6ParamsE:
        .type           _ZN7cutlass13device_kernelIN5flash19enable_sm80_to_sm89INS1_16FlashAttnFwdSm80INS1_25CollectiveMainloopFwdSm80ILi8ELi1ELb1EN4cute5tupleIJNS5_1CILi128EEENS7_ILi64EEENS7_ILi256EEEEEELi256ENS_10bfloat16_tEfNS_4arch4Sm80ELb1ELb0ELb1ELb0ELb1ELb0ELb1ELb0EEENS1_21CollectiveEpilogueFwdINS6_IJS8_SA_S9_EEENS6_IJNS7_ILi1EEESI_SI_EEESC_SE_Li256ELb0ELb1ELb0ELb0EEENS1_30DynamicPersistentTileSchedulerILi256ELi256ELb0ELb1ELb0EEEEEEEEEvNT_6ParamsE,@function
        .size           _ZN7cutlass13device_kernelIN5flash19enable_sm80_to_sm89INS1_16FlashAttnFwdSm80INS1_25CollectiveMainloopFwdSm80ILi8ELi1ELb1EN4cute5tupleIJNS5_1CILi128EEENS7_ILi64EEENS7_ILi256EEEEEELi256ENS_10bfloat16_tEfNS_4arch4Sm80ELb1ELb0ELb1ELb0ELb1ELb0ELb1ELb0EEENS1_21CollectiveEpilogueFwdINS6_IJS8_SA_S9_EEENS6_IJNS7_ILi1EEESI_SI_EEESC_SE_Li256ELb0ELb1ELb0ELb0EEENS1_30DynamicPersistentTileSchedulerILi256ELi256ELb0ELb1ELb0EEEEEEEEEvNT_6ParamsE,(.L_x_24 - _ZN7cutlass13device_kernelIN5flash19enable_sm80_to_sm89INS1_16FlashAttnFwdSm80INS1_25CollectiveMainloopFwdSm80ILi8ELi1ELb1EN4cute5tupleIJNS5_1CILi128EEENS7_ILi64EEENS7_ILi256EEEEEELi256ENS_10bfloat16_tEfNS_4arch4Sm80ELb1ELb0ELb1ELb0ELb1ELb0ELb1ELb0EEENS1_21CollectiveEpilogueFwdINS6_IJS8_SA_S9_EEENS6_IJNS7_ILi1EEESI_SI_EEESC_SE_Li256ELb0ELb1ELb0ELb0EEENS1_30DynamicPersistentTileSchedulerILi256ELi256ELb0ELb1ELb0EEEEEEEEEvNT_6ParamsE)
        .other          _ZN7cutlass13device_kernelIN5flash19enable_sm80_to_sm89INS1_16FlashAttnFwdSm80INS1_25CollectiveMainloopFwdSm80ILi8ELi1ELb1EN4cute5tupleIJNS5_1CILi128EEENS7_ILi64EEENS7_ILi256EEEEEELi256ENS_10bfloat16_tEfNS_4arch4Sm80ELb1ELb0ELb1ELb0ELb1ELb0ELb1ELb0EEENS1_21CollectiveEpilogueFwdINS6_IJS8_SA_S9_EEENS6_IJNS7_ILi1EEESI_SI_EEESC_SE_Li256ELb0ELb1ELb0ELb0EEENS1_30DynamicPersistentTileSchedulerILi256ELi256ELb0ELb1ELb0EEEEEEEEEvNT_6ParamsE,@"STO_CUDA_ENTRY STV_DEFAULT"
_ZN7cutlass13device_kernelIN5flash19enable_sm80_to_sm89INS1_16FlashAttnFwdSm80INS1_25CollectiveMainloopFwdSm80ILi8ELi1ELb1EN4cute5tupleIJNS5_1CILi128EEENS7_ILi64EEENS7_ILi256EEEEEELi256ENS_10bfloat16_tEfNS_4arch4Sm80ELb1ELb0ELb1ELb0ELb1ELb0ELb1ELb0EEENS1_21CollectiveEpilogueFwdINS6_IJS8_SA_S9_EEENS6_IJNS7_ILi1EEESI_SI_EEESC_SE_Li256ELb0ELb1ELb0ELb0EEENS1_30DynamicPersistentTileSchedulerILi256ELi256ELb0ELb1ELb0EEEEEEEEEvNT_6ParamsE:
[----:B------:R-:W-:Y:S01]  /*0000*/  LDC R1, c[0x0][0x28] ;  /* 0x00000a00ff017b82 */ /* 0x000fe20000000800 */
[----:B------:R-:W-:Y:S05]  /*0010*/  EXIT ;  /* 0x000000000000794d */ /* 0x000fea0003800000 */
.L_x_6:
        /* <DEDUP_REMOVED lines=14> */
.L_x_24:


//--------------------- .text._ZN7cutlass13device_kernelIN5flash19enable_sm80_to_sm89INS1_16FlashAttnFwdSm80INS1_25CollectiveMainloopFwdSm80ILi8ELi1ELb1EN4cute5tupleIJNS5_1CILi128EEENS7_ILi64EEENS7_ILi256EEEEEELi256ENS_10bfloat16_tEfNS_4arch4Sm80ELb1ELb0ELb1ELb1ELb1ELb0ELb1ELb0EEENS1_21CollectiveEpilogueFwdINS6_IJS8_SA_S9_EEENS6_IJNS7_ILi1EEESI_SI_EEESC_SE_Li256ELb1ELb1ELb0ELb0EEENS1_19SingleTileSchedulerILb1ELb0ELb1ELi128EEEEEEEEEvNT_6ParamsE --------------------------
	.section	.text._ZN7cutlass13device_kernelIN5flash19enable_sm80_to_sm89INS1_16FlashAttnFwdSm80INS1_25CollectiveMainloopFwdSm80ILi8ELi1ELb1EN4cute5tupleIJNS5_1CILi128EEENS7_ILi64EEENS7_ILi256EEEEEELi256ENS_10bfloat16_tEfNS_4arch4Sm80ELb1ELb0ELb1ELb1ELb1ELb0ELb1ELb0EEENS1_21CollectiveEpilogueFwdINS6_IJS8_SA_S9_EEENS6_IJNS7_ILi1EEESI_SI_EEESC_SE_Li256ELb1ELb1ELb0ELb0EEENS1_19SingleTileSchedulerILb1ELb0ELb1ELi128EEEEEEEEEvNT_6ParamsE,"ax",@progbits
	.align	128
.text._ZN7cutlass13device_kernelIN5flash19enable_sm80_to_sm89INS1_16FlashAttnFwdSm80INS1_25CollectiveMainloopFwdSm80ILi8ELi1ELb1EN4cute5tupleIJNS5_1CILi128EEENS7_ILi64EEENS7_ILi256EEEEEELi256ENS_10bfloat16_tEfNS_4arch4Sm80ELb1ELb0ELb1ELb1ELb1ELb0ELb1ELb0EEENS1_21CollectiveEpilogueFwdINS6_IJS8_SA_S9_EEENS6_IJNS7_ILi1EEESI_SI_EEESC_SE_Li256ELb1ELb1ELb0ELb0EEENS1_19SingleTileSchedulerILb1ELb0ELb1ELi128EEEEEEEEEvNT_6ParamsE:
        .type           _ZN7cutlass13device_kernelIN5flash19enable_sm80_to_sm89INS1_16FlashAttnFwdSm80INS1_25CollectiveMainloopFwdSm80ILi8ELi1ELb1EN4cute5tupleIJNS5_1CILi128EEENS7_ILi64EEENS7_ILi256EEEEEELi256ENS_10bfloat16_tEfNS_4arch4Sm80ELb1ELb0ELb1ELb1ELb1ELb0ELb1ELb0EEENS1_21CollectiveEpilogueFwdINS6_IJS8_SA_S9_EEENS6_IJNS7_ILi1EEESI_SI_EEESC_SE_Li256ELb1ELb1ELb0ELb0EEENS1_19SingleTileSchedulerILb1ELb0ELb1ELi128EEEEEEEEEvNT_6ParamsE,@function
        .size           _ZN7cutlass13device_kernelIN5flash19enable_sm80_to_sm89INS1_16FlashAttnFwdSm80INS1_25CollectiveMainloopFwdSm80ILi8ELi1ELb1EN4cute5tupleIJNS5_1CILi128EEENS7_ILi64EEENS7_ILi256EEEEEELi256ENS_10bfloat16_tEfNS_4arch4Sm80ELb1ELb0ELb1ELb1ELb1ELb0ELb1ELb0EEENS1_21CollectiveEpilogueFwdINS6_IJS8_SA_S9_EEENS6_IJNS7_ILi1EEESI_SI_EEESC_SE_Li256ELb1ELb1ELb0ELb0EEENS1_19SingleTileSchedulerILb1ELb0ELb1ELi128EEEEEEEEEvNT_6ParamsE,(.L_x_25 - _ZN7cutlass13device_kernelIN5flash19enable_sm80_to_sm89INS1_16FlashAttnFwdSm80INS1_25CollectiveMainloopFwdSm80ILi8ELi1ELb1EN4cute5tupleIJNS5_1CILi128EEENS7_ILi64EEENS7_ILi256EEEEEELi256ENS_10bfloat16_tEfNS_4arch4Sm80ELb1ELb0ELb1ELb1ELb1ELb0ELb1ELb0EEENS1_21CollectiveEpilogueFwdINS6_IJS8_SA_S9_EEENS6_IJNS7_ILi1EEESI_SI_EEESC_SE_Li256ELb1ELb1ELb0ELb0EEENS1_19SingleTileSchedulerILb1ELb0ELb1ELi128EEEEEEEEEvNT_6ParamsE)
        .other          _ZN7cutlass13device_kernelIN5flash19enable_sm80_to_sm89INS1_16FlashAttnFwdSm80INS1_25CollectiveMainloopFwdSm80ILi8ELi1ELb1EN4cute5tupleIJNS5_1CILi128EEENS7_ILi64EEENS7_ILi256EEEEEELi256ENS_10bfloat16_tEfNS_4arch4Sm80ELb1ELb0ELb1ELb1ELb1ELb0ELb1ELb0EEENS1_21CollectiveEpilogueFwdINS6_IJS8_SA_S9_EEENS6_IJNS7_ILi1EEESI_SI_EEESC_SE_Li256ELb1ELb1ELb0ELb0EEENS1_19SingleTileSchedulerILb1ELb0ELb1ELi128EEEEEEEEEvNT_6ParamsE,@"STO_CUDA_ENTRY STV_DEFAULT"
_ZN7cutlass13device_kernelIN5flash19enable_sm80_to_sm89INS1_16FlashAttnFwdSm80INS1_25CollectiveMainloopFwdSm80ILi8ELi1ELb1EN4cute5tupleIJNS5_1CILi128EEENS7_ILi64EEENS7_ILi256EEEEEELi256ENS_10bfloat16_tEfNS_4arch4Sm80ELb1ELb0ELb1ELb1ELb1ELb0ELb1ELb0EEENS1_21CollectiveEpilogueFwdINS6_IJS8_SA_S9_EEENS6_IJNS7_ILi1EEESI_SI_EEESC_SE_Li256ELb1ELb1ELb0ELb0EEENS1_19SingleTileSchedulerILb1ELb0ELb1ELi128EEEEEEEEEvNT_6ParamsE:
[----:B------:R-:W-:Y:S01]  /*0000*/  LDC R1, c[0x0][0x28] ;  /* 0x00000a00ff017b82 */ /* 0x000fe20000000800 */
[----:B------:R-:W-:Y:S05]  /*0010*/  EXIT ;  /* 0x000000000000794d */ /* 0x000fea0003800000 */
.L_x_7:
        /* <DEDUP_REMOVED lines=14> */
.L_x_25:


//--------------------- .text._ZN7cutlass13device_kernelIN5flash19enable_sm80_to_sm89INS1_16FlashAttnFwdSm80INS1_25CollectiveMainloopFwdSm80ILi8ELi1ELb0EN4cute5tupleIJNS5_1CILi128EEENS7_ILi32EEENS7_ILi256EEEEEELi256ENS_10bfloat16_tEfNS_4arch4Sm80ELb1ELb0ELb1ELb1ELb1ELb1ELb1ELb0EEENS1_21CollectiveEpilogueFwdINS6_IJS8_SA_S9_EEENS6_IJNS7_ILi1EEESI_SI_EEESC_SE_Li256ELb1ELb1ELb0ELb0EEENS1_19SingleTileSchedulerILb1ELb0ELb1ELi128EEEEEEEEEvNT_6ParamsE --------------------------
	.section	.text._ZN7cutlass13device_kernelIN5flash19enable_sm80_to_sm89INS1_16FlashAttnFwdSm80INS1_25CollectiveMainloopFwdSm80ILi8ELi1ELb0EN4cute5tupleIJNS5_1CILi128EEENS7_ILi32EEENS7_ILi256EEEEEELi256ENS_10bfloat16_tEfNS_4arch4Sm80ELb1ELb0ELb1ELb1ELb1ELb1ELb1ELb0EEENS1_21CollectiveEpilogueFwdINS6_IJS8_SA_S9_EEENS6_IJNS7_ILi1EEESI_SI_EEESC_SE_Li256ELb1ELb1ELb0ELb0EEENS1_19SingleTileSchedulerILb1ELb0ELb1ELi128EEEEEEEEEvNT_6ParamsE,"ax",@progbits
	.align	128
.text._ZN7cutlass13device_kernelIN5flash19enable_sm80_to_sm89INS1_16FlashAttnFwdSm80INS1_25CollectiveMainloopFwdSm80ILi8ELi1ELb0EN4cute5tupleIJNS5_1CILi128EEENS7_ILi32EEENS7_ILi256EEEEEELi256ENS_10bfloat16_tEfNS_4arch4Sm80ELb1ELb0ELb1ELb1ELb1ELb1ELb1ELb0EEENS1_21CollectiveEpilogueFwdINS6_IJS8_SA_S9_EEENS6_IJNS7_ILi1EEESI_SI_EEESC_SE_Li256ELb1ELb1ELb0ELb0EEENS1_19SingleTileSchedulerILb1ELb0ELb1ELi128EEEEEEEEEvNT_6ParamsE:
        .type           _ZN7cutlass13device_kernelIN5flash19enable_sm80_to_sm89INS1_16FlashAttnFwdSm80INS1_25CollectiveMainloopFwdSm80ILi8ELi1ELb0EN4cute5tupleIJNS5_1CILi128EEENS7_ILi32EEENS7_ILi256EEEEEELi256ENS_10bfloat16_tEfNS_4arch4Sm80ELb1ELb0ELb1ELb1ELb1ELb1ELb1ELb0EEENS1_21CollectiveEpilogueFwdINS6_IJS8_SA_S9_EEENS6_IJNS7_ILi1EEESI_SI_EEESC_SE_Li256ELb1ELb1ELb0ELb0EEENS1_19SingleTileSchedulerILb1ELb0ELb1ELi128EEEEEEEEEvNT_6ParamsE,@function
        .size           _ZN7cutlass13device_kernelIN5flash19enable_sm80_to_sm89INS1_16FlashAttnFwdSm80INS1_25CollectiveMainloopFwdSm80ILi8ELi1ELb0EN4cute5tupleIJNS5_1CILi128EEENS7_ILi32EEENS7_ILi256EEEEEELi256ENS_10bfloat16_tEfNS_4arch4Sm80ELb1ELb0ELb1ELb1ELb1ELb1ELb1ELb0EEENS1_21CollectiveEpilogueFwdINS6_IJS8_SA_S9_EEENS6_IJNS7_ILi1EEESI_SI_EEESC_SE_Li256ELb1ELb1ELb0ELb0EEENS1_19SingleTileSchedulerILb1ELb0ELb1ELi128EEEEEEEEEvNT_6ParamsE,(.L_x_26 - _ZN7cutlass13device_kernelIN5flash19enable_sm80_to_sm89INS1_16FlashAttnFwdSm80INS1_25CollectiveMainloopFwdSm80ILi8ELi1ELb0EN4cute5tupleIJNS5_1CILi128EEENS7_ILi32EEENS7_ILi256EEEEEELi256ENS_10bfloat16_tEfNS_4arch4Sm80ELb1ELb0ELb1ELb1ELb1ELb1ELb1ELb0EEENS1_21CollectiveEpilogueFwdINS6_IJS8_SA_S9_EEENS6_IJNS7_ILi1EEESI_SI_EEESC_SE_Li256ELb1ELb1ELb0ELb0EEENS1_19SingleTileSchedulerILb1ELb0ELb1ELi128EEEEEEEEEvNT_6ParamsE)
        .other          _ZN7cutlass13device_kernelIN5flash19enable_sm80_to_sm89INS1_16FlashAttnFwdSm80INS1_25CollectiveMainloopFwdSm80ILi8ELi1ELb0EN4cute5tupleIJNS5_1CILi128EEENS7_ILi32EEENS7_ILi256EEEEEELi256ENS_10bfloat16_tEfNS_4arch4Sm80ELb1ELb0ELb1ELb1ELb1ELb1ELb1ELb0EEENS1_21CollectiveEpilogueFwdINS6_IJS8_SA_S9_EEENS6_IJNS7_ILi1EEESI_SI_EEESC_SE_Li256ELb1ELb1ELb0ELb0EEENS1_19SingleTileSchedulerILb1ELb0ELb1ELi128EEEEEEEEEvNT_6ParamsE,@"STO_CUDA_ENTRY STV_DEFAULT"
_ZN7cutlass13device_kernelIN5flash19enable_sm80_to_sm89INS1_16FlashAttnFwdSm80INS1_25CollectiveMainloopFwdSm80ILi8ELi1ELb0EN4cute5tupleIJNS5_1CILi128EEENS7_ILi32EEENS7_ILi256EEEEEELi256ENS_10bfloat16_tEfNS_4arch4Sm80ELb1ELb0ELb1ELb1ELb1ELb1ELb1ELb0EEENS1_21CollectiveEpilogueFwdINS6_IJS8_SA_S9_EEENS6_IJNS7_ILi1EEESI_SI_EEESC_SE_Li256ELb1ELb1ELb0ELb0EEENS1_19SingleTileSchedulerILb1ELb0ELb1ELi128EEEEEEEEEvNT_6ParamsE:
[----:B------:R-:W-:Y:S01]  /*0000*/  LDC R1, c[0x0][0x28] ;  /* 0x00000a00ff017b82 */ /* 0x000fe20000000800 */
[----:B------:R-:W-:Y:S05]  /*0010*/  EXIT ;  /* 0x000000000000794d */ /* 0x000fea0003800000 */
.L_x_8:
        /* <DEDUP_REMOVED lines=14> */
.L_x_26:


//--------------------- .text._ZN7cutlass13device_kernelIN5flash19enable_sm80_to_sm89INS1_16FlashAttnFwdSm80INS1_25CollectiveMainloopFwdSm80ILi8ELi1ELb0EN4cute5tupleIJNS5_1CILi128EEENS7_ILi96EEENS7_ILi256EEEEEELi256ENS_10bfloat16_tEfNS_4arch4Sm80ELb0ELb0ELb1ELb0ELb1ELb0ELb1ELb0EEENS1_21CollectiveEpilogueFwdINS6_IJS8_SA_S9_EEENS6_IJNS7_ILi1EEESI_SI_EEESC_SE_Li256ELb0ELb1ELb0ELb0EEENS1_19SingleTileSchedulerILb0ELb0ELb1ELi128EEEEEEEEEvNT_6ParamsE --------------------------
	.section	.text._ZN7cutlass13device_kernelIN5flash19enable_sm80_to_sm89INS1_16FlashAttnFwdSm80INS1_25CollectiveMainloopFwdSm80ILi8ELi1ELb0EN4cute5tupleIJNS5_1CILi128EEENS7_ILi96EEENS7_ILi256EEEEEELi256ENS_10bfloat16_tEfNS_4arch4Sm80ELb0ELb0ELb1ELb0ELb1ELb0ELb1ELb0EEENS1_21CollectiveEpilogueFwdINS6_IJS8_SA_S9_EEENS6_IJNS7_ILi1EEESI_SI_EEESC_SE_Li256ELb0ELb1ELb0ELb0EEENS1_19SingleTileSchedulerILb0ELb0ELb1ELi128EEEEEEEEEvNT_6ParamsE,"ax",@progbits
	.align	128
.text._ZN7cutlass13device_kernelIN5flash19enable_sm80_to_sm89INS1_16FlashAttnFwdSm80INS1_25CollectiveMainloopFwdSm80ILi8ELi1ELb0EN4cute5tupleIJNS5_1CILi128EEENS7_ILi96EEENS7_ILi256EEEEEELi256ENS_10bfloat16_tEfNS_4arch4Sm80ELb0ELb0ELb1ELb0ELb1ELb0ELb1ELb0EEENS1_21CollectiveEpilogueFwdINS6_IJS8_SA_S9_EEENS6_IJNS7_ILi1EEESI_SI_EEESC_SE_Li256ELb0ELb1ELb0ELb0EEENS1_19SingleTileSchedulerILb0ELb0ELb1ELi128EEEEEEEEEvNT_6ParamsE:
        .type           _ZN7cutlass13device_kernelIN5flash19enable_sm80_to_sm89INS1_16FlashAttnFwdSm80INS1_25CollectiveMainloopFwdSm80ILi8ELi1ELb0EN4cute5tupleIJNS5_1CILi128EEENS7_ILi96EEENS7_ILi256EEEEEELi256ENS_10bfloat16_tEfNS_4arch4Sm80ELb0ELb0ELb1ELb0ELb1ELb0ELb1ELb0EEENS1_21CollectiveEpilogueFwdINS6_IJS8_SA_S9_EEENS6_IJNS7_ILi1EEESI_SI_EEESC_SE_Li256ELb0ELb1ELb0ELb0EEENS1_19SingleTileSchedulerILb0ELb0ELb1ELi128EEEEEEEEEvNT_6ParamsE,@function
        .size           _ZN7cutlass13device_kernelIN5flash19enable_sm80_to_sm89INS1_16FlashAttnFwdSm80INS1_25CollectiveMainloopFwdSm80ILi8ELi1ELb0EN4cute5tupleIJNS5_1CILi128EEENS7_ILi96EEENS7_ILi256EEEEEELi256ENS_10bfloat16_tEfNS_4arch4Sm80ELb0ELb0ELb1ELb0ELb1ELb0ELb1ELb0EEENS1_21CollectiveEpilogueFwdINS6_IJS8_SA_S9_EEENS6_IJNS7_ILi1EEESI_SI_EEESC_SE_Li256ELb0ELb1ELb0ELb0EEENS1_19SingleTileSchedulerILb0ELb0ELb1ELi128EEEEEEEEEvNT_6ParamsE,(.L_x_27 - _ZN7cutlass13device_kernelIN5flash19enable_sm80_to_sm89INS1_16FlashAttnFwdSm80INS1_25CollectiveMainloopFwdSm80ILi8ELi1ELb0EN4cute5tupleIJNS5_1CILi128EEENS7_ILi96EEENS7_ILi256EEEEEELi256ENS_10bfloat16_tEfNS_4arch4Sm80ELb0ELb0ELb1ELb0ELb1ELb0ELb1ELb0EEENS1_21CollectiveEpilogueFwdINS6_IJS8_SA_S9_EEENS6_IJNS7_ILi1EEESI_SI_EEESC_SE_Li256ELb0ELb1ELb0ELb0EEENS1_19SingleTileSchedulerILb0ELb0ELb1ELi128EEEEEEEEEvNT_6ParamsE)
        .other          _ZN7cutlass13device_kernelIN5flash19enable_sm80_to_sm89INS1_16FlashAttnFwdSm80INS1_25CollectiveMainloopFwdSm80ILi8ELi1ELb0EN4cute5tupleIJNS5_1CILi128EEENS7_ILi96EEENS7_ILi256EEEEEELi256ENS_10bfloat16_tEfNS_4arch4Sm80ELb0ELb0ELb1ELb0ELb1ELb0ELb1ELb0EEENS1_21CollectiveEpilogueFwdINS6_IJS8_SA_S9_EEENS6_IJNS7_ILi1EEESI_SI_EEESC_SE_Li256ELb0ELb1ELb0ELb0EEENS1_19SingleTileSchedulerILb0ELb0ELb1ELi128EEEEEEEEEvNT_6ParamsE,@"STO_CUDA_ENTRY STV_DEFAULT"
_ZN7cutlass13device_kernelIN5flash19enable_sm80_to_sm89INS1_16FlashAttnFwdSm80INS1_25CollectiveMainloopFwdSm80ILi8ELi1ELb0EN4cute5tupleIJNS5_1CILi128EEENS7_ILi96EEENS7_ILi256EEEEEELi256ENS_10bfloat16_tEfNS_4arch4Sm80ELb0ELb0ELb1ELb0ELb1ELb0ELb1ELb0EEENS1_21CollectiveEpilogueFwdINS6_IJS8_SA_S9_EEENS6_IJNS7_ILi1EEESI_SI_EEESC_SE_Li256ELb0ELb1ELb0ELb0EEENS1_19SingleTileSchedulerILb0ELb0ELb1ELi128EEEEEEEEEvNT_6ParamsE:
[----:B------:R-:W-:Y:S01]  /*0000*/  LDC R1, c[0x0][0x28] ;  /* 0x00000a00ff017b82 */ /* 0x000fe20000000800 */
[----:B------:R-:W-:Y:S05]  /*0010*/  EXIT ;  /* 0x000000000000794d */ /* 0x000fea0003800000 */
.L_x_9:
        /* <DEDUP_REMOVED lines=14> */
.L_x_27:


//--------------------- .text._ZN7cutlass13device_kernelIN5flash19enable_sm80_to_sm89INS1_16FlashAttnFwdSm80INS1_25CollectiveMainloopFwdSm80ILi8ELi1ELb0EN4cute5tupleIJNS5_1CILi128EEENS7_ILi96EEENS7_ILi256EEEEEELi256ENS_10bfloat16_tEfNS_4arch4Sm80ELb0ELb0ELb1ELb1ELb1ELb0ELb1ELb0EEENS1_21CollectiveEpilogueFwdINS6_IJS8_SA_S9_EEENS6_IJNS7_ILi1EEESI_SI_EEESC_SE_Li256ELb1ELb1ELb0ELb0EEENS1_19SingleTileSchedulerILb1ELb0ELb1ELi128EEEEEEEEEvNT_6ParamsE --------------------------
	.section	.text._ZN7cutlass13device_kernelIN5flash19enable_sm80_to_sm89INS1_16FlashAttnFwdSm80INS1_25CollectiveMainloopFwdSm80ILi8ELi1ELb0EN4cute5tupleIJNS5_1CILi128EEENS7_ILi96EEENS7_ILi256EEEEEELi256ENS_10bfloat16_tEfNS_4arch4Sm80ELb0ELb0ELb1ELb1ELb1ELb0ELb1ELb0EEENS1_21CollectiveEpilogueFwdINS6_IJS8_SA_S9_EEENS6_IJNS7_ILi1EEESI_SI_EEESC_SE_Li256ELb1ELb1ELb0ELb0EEENS1_19SingleTileSchedulerILb1ELb0ELb1ELi128EEEEEEEEEvNT_6ParamsE,"ax",@progbits
	.align	128
.text._ZN7cutlass13device_kernelIN5flash19enable_sm80_to_sm89INS1_16FlashAttnFwdSm80INS1_25CollectiveMainloopFwdSm80ILi8ELi1ELb0EN4cute5tupleIJNS5_1CILi128EEENS7_ILi96EEENS7_ILi256EEEEEELi256ENS_10bfloat16_tEfNS_4arch4Sm80ELb0ELb0ELb1ELb1ELb1ELb0ELb1ELb0EEENS1_21CollectiveEpilogueFwdINS6_IJS8_SA_S9_EEENS6_IJNS7_ILi1EEESI_SI_EEESC_SE_Li256ELb1ELb1ELb0ELb0EEENS1_19SingleTileSchedulerILb1ELb0ELb1ELi128EEEEEEEEEvNT_6ParamsE:
        .type           _ZN7cutlass13device_kernelIN5flash19enable_sm80_to_sm89INS1_16FlashAttnFwdSm80INS1_25CollectiveMainloopFwdSm80ILi8ELi1ELb0EN4cute5tupleIJNS5_1CILi128EEENS7_ILi96EEENS7_ILi256EEEEEELi256ENS_10bfloat16_tEfNS_4arch4Sm80ELb0ELb0ELb1ELb1ELb1ELb0ELb1ELb0EEENS1_21CollectiveEpilogueFwdINS6_IJS8_SA_S9_EEENS6_IJNS7_ILi1EEESI_SI_EEESC_SE_Li256ELb1ELb1ELb0ELb0EEENS1_19SingleTileSchedulerILb1ELb0ELb1ELi128EEEEEEEEEvNT_6ParamsE,@function
        .size           _ZN7cutlass13device_kernelIN5flash19enable_sm80_to_sm89INS1_16FlashAttnFwdSm80INS1_25CollectiveMainloopFwdSm80ILi8ELi1ELb0EN4cute5tupleIJNS5_1CILi128EEENS7_ILi96EEENS7_ILi256EEEEEELi256ENS_10bfloat16_tEfNS_4arch4Sm80ELb0ELb0ELb1ELb1ELb1ELb0ELb1ELb0EEENS1_21CollectiveEpilogueFwdINS6_IJS8_SA_S9_EEENS6_IJNS7_ILi1EEESI_SI_EEESC_SE_Li256ELb1ELb1ELb0ELb0EEENS1_19SingleTileSchedulerILb1ELb0ELb1ELi128EEEEEEEEEvNT_6ParamsE,(.L_x_28 - _ZN7cutlass13device_kernelIN5flash19enable_sm80_to_sm89INS1_16FlashAttnFwdSm80INS1_25CollectiveMainloopFwdSm80ILi8ELi1ELb0EN4cute5tupleIJNS5_1CILi128EEENS7_ILi96EEENS7_ILi256EEEEEELi256ENS_10bfloat16_tEfNS_4arch4Sm80ELb0ELb0ELb1ELb1ELb1ELb0ELb1ELb0EEENS1_21CollectiveEpilogueFwdINS6_IJS8_SA_S9_EEENS6_IJNS7_ILi1EEESI_SI_EEESC_SE_Li256ELb1ELb1ELb0ELb0EEENS1_19SingleTileSchedulerILb1ELb0ELb1ELi128EEEEEEEEEvNT_6ParamsE)
        .other          _ZN7cutlass13device_kernelIN5flash19enable_sm80_to_sm89INS1_16FlashAttnFwdSm80INS1_25CollectiveMainloopFwdSm80ILi8ELi1ELb0EN4cute5tupleIJNS5_1CILi128EEENS7_ILi96EEENS7_ILi256EEEEEELi256ENS_10bfloat16_tEfNS_4arch4Sm80ELb0ELb0ELb1ELb1ELb1ELb0ELb1ELb0EEENS1_21CollectiveEpilogueFwdINS6_IJS8_SA_S9_EEENS6_IJNS7_ILi1EEESI_SI_EEESC_SE_Li256ELb1ELb1ELb0ELb0EEENS1_19SingleTileSchedulerILb1ELb0ELb1ELi128EEEEEEEEEvNT_6ParamsE,@"STO_CUDA_ENTRY STV_DEFAULT"
_ZN7cutlass13device_kernelIN5flash19enable_sm80_to_sm89INS1_16FlashAttnFwdSm80INS1_25CollectiveMainloopFwdSm80ILi8ELi1ELb0EN4cute5tupleIJNS5_1CILi128EEENS7_ILi96EEENS7_ILi256EEEEEELi256ENS_10bfloat16_tEfNS_4arch4Sm80ELb0ELb0ELb1ELb1ELb1ELb0ELb1ELb0EEENS1_21CollectiveEpilogueFwdINS6_IJS8_SA_S9_EEENS6_IJNS7_ILi1EEESI_SI_EEESC_SE_Li256ELb1ELb1ELb0ELb0EEENS1_19SingleTileSchedulerILb1ELb0ELb1ELi128EEEEEEEEEvNT_6ParamsE:
[----:B------:R-:W-:Y:S01]  /*0000*/  LDC R1, c[0x0][0x28] ;  /* 0x00000a00ff017b82 */ /* 0x000fe20000000800 */
[----:B------:R-:W-:Y:S05]  /*0010*/  EXIT ;  /* 0x000000000000794d */ /* 0x000fea0003800000 */
.L_x_10:
        /* <DEDUP_REMOVED lines=14> */
.L_x_28:


//--------------------- .text._ZN7cutlass13device_kernelIN5flash19enable_sm80_to_sm89INS1_16FlashAttnFwdSm80INS1_25CollectiveMainloopFwdSm80ILi8ELi1ELb0EN4cute5tupleIJNS5_1CILi128EEENS7_ILi48EEENS7_ILi256EEEEEELi256ENS_10bfloat16_tEfNS_4arch4Sm80ELb0ELb0ELb1ELb1ELb1ELb1ELb1ELb0EEENS1_21CollectiveEpilogueFwdINS6_IJS8_SA_S9_EEENS6_IJNS7_ILi1EEESI_SI_EEESC_SE_Li256ELb1ELb1ELb0ELb0EEENS1_19SingleTileSchedulerILb1ELb0ELb1ELi128EEEEEEEEEvNT_6ParamsE --------------------------
	.section	.text._ZN7cutlass13device_kernelIN5flash19enable_sm80_to_sm89INS1_16FlashAttnFwdSm80INS1_25CollectiveMainloopFwdSm80ILi8ELi1ELb0EN4cute5tupleIJNS5_1CILi128EEENS7_ILi48EEENS7_ILi256EEEEEELi256ENS_10bfloat16_tEfNS_4arch4Sm80ELb0ELb0ELb1ELb1ELb1ELb1ELb1ELb0EEENS1_21CollectiveEpilogueFwdINS6_IJS8_SA_S9_EEENS6_IJNS7_ILi1EEESI_SI_EEESC_SE_Li256ELb1ELb1ELb0ELb0EEENS1_19SingleTileSchedulerILb1ELb0ELb1ELi128EEEEEEEEEvNT_6ParamsE,"ax",@progbits
	.align	128
.text._ZN7cutlass13device_kernelIN5flash19enable_sm80_to_sm89INS1_16FlashAttnFwdSm80INS1_25CollectiveMainloopFwdSm80ILi8ELi1ELb0EN4cute5tupleIJNS5_1CILi128EEENS7_ILi48EEENS7_ILi256EEEEEELi256ENS_10bfloat16_tEfNS_4arch4Sm80ELb0ELb0ELb1ELb1ELb1ELb1ELb1ELb0EEENS1_21CollectiveEpilogueFwdINS6_IJS8_SA_S9_EEENS6_IJNS7_ILi1EEESI_SI_EEESC_SE_Li256ELb1ELb1ELb0ELb0EEENS1_19SingleTileSchedulerILb1ELb0ELb1ELi128EEEEEEEEEvNT_6ParamsE:
        .type           _ZN7cutlass13device_kernelIN5flash19enable_sm80_to_sm89INS1_16FlashAttnFwdSm80INS1_25CollectiveMainloopFwdSm80ILi8ELi1ELb0EN4cute5tupleIJNS5_1CILi128EEENS7_ILi48EEENS7_ILi256EEEEEELi256ENS_10bfloat16_tEfNS_4arch4Sm80ELb0ELb0ELb1ELb1ELb1ELb1ELb1ELb0EEENS1_21CollectiveEpilogueFwdINS6_IJS8_SA_S9_EEENS6_IJNS7_ILi1EEESI_SI_EEESC_SE_Li256ELb1ELb1ELb0ELb0EEENS1_19SingleTileSchedulerILb1ELb0ELb1ELi128EEEEEEEEEvNT_6ParamsE,@function
        .size           _ZN7cutlass13device_kernelIN5flash19enable_sm80_to_sm89INS1_16FlashAttnFwdSm80INS1_25CollectiveMainloopFwdSm80ILi8ELi1ELb0EN4cute5tupleIJNS5_1CILi128EEENS7_ILi48EEENS7_ILi256EEEEEELi256ENS_10bfloat16_tEfNS_4arch4Sm80ELb0ELb0ELb1ELb1ELb1ELb1ELb1ELb0EEENS1_21CollectiveEpilogueFwdINS6_IJS8_SA_S9_EEENS6_IJNS7_ILi1EEESI_SI_EEESC_SE_Li256ELb1ELb1ELb0ELb0EEENS1_19SingleTileSchedulerILb1ELb0ELb1ELi128EEEEEEEEEvNT_6ParamsE,(.L_x_29 - _ZN7cutlass13device_kernelIN5flash19enable_sm80_to_sm89INS1_16FlashAttnFwdSm80INS1_25CollectiveMainloopFwdSm80ILi8ELi1ELb0EN4cute5tupleIJNS5_1CILi128EEENS7_ILi48EEENS7_ILi256EEEEEELi256ENS_10bfloat16_tEfNS_4arch4Sm80ELb0ELb0ELb1ELb1ELb1ELb1ELb1ELb0EEENS1_21CollectiveEpilogueFwdINS6_IJS8_SA_S9_EEENS6_IJNS7_ILi1EEESI_SI_EEESC_SE_Li256ELb1ELb1ELb0ELb0EEENS1_19SingleTileSchedulerILb1ELb0ELb1ELi128EEEEEEEEEvNT_6ParamsE)
        .other          _ZN7cutlass13device_kernelIN5flash19enable_sm80_to_sm89INS1_16FlashAttnFwdSm80INS1_25CollectiveMainloopFwdSm80ILi8ELi1ELb0EN4cute5tupleIJNS5_1CILi128EEENS7_ILi48EEENS7_ILi256EEEEEELi256ENS_10bfloat16_tEfNS_4arch4Sm80ELb0ELb0ELb1ELb1ELb1ELb1ELb1ELb0EEENS1_21CollectiveEpilogueFwdINS6_IJS8_SA_S9_EEENS6_IJNS7_ILi1EEESI_SI_EEESC_SE_Li256ELb1ELb1ELb0ELb0EEENS1_19SingleTileSchedulerILb1ELb0ELb1ELi128EEEEEEEEEvNT_6ParamsE,@"STO_CUDA_ENTRY STV_DEFAULT"
_ZN7cutlass13device_kernelIN5flash19enable_sm80_to_sm89INS1_16FlashAttnFwdSm80INS1_25CollectiveMainloopFwdSm80ILi8ELi1ELb0EN4cute5tupleIJNS5_1CILi128EEENS7_ILi48EEENS7_ILi256EEEEEELi256ENS_10bfloat16_tEfNS_4arch4Sm80ELb0ELb0ELb1ELb1ELb1ELb1ELb1ELb0EEENS1_21CollectiveEpilogueFwdINS6_IJS8_SA_S9_EEENS6_IJNS7_ILi1EEESI_SI_EEESC_SE_Li256ELb1ELb1ELb0ELb0EEENS1_19SingleTileSchedulerILb1ELb0ELb1ELi128EEEEEEEEEvNT_6ParamsE:
[----:B------:R-:W-:Y:S01]  /*0000*/  LDC R1, c[0x0][0x28] ;  /* 0x00000a00ff017b82 */ /* 0x000fe20000000800 */
[----:B------:R-:W-:Y:S05]  /*0010*/  EXIT ;  /* 0x000000000000794d */ /* 0x000fea0003800000 */
.L_x_11:
        /* <DEDUP_REMOVED lines=14> */
.L_x_29:


//--------------------- .text._ZN7cutlass13device_kernelIN5flash19enable_sm80_to_sm89INS1_16FlashAttnFwdSm80INS1_25CollectiveMainloopFwdSm80ILi8ELi1ELb0EN4cute5tupleIJNS5_1CILi128EEENS7_ILi64EEENS7_ILi256EEEEEELi256ENS_10bfloat16_tEfNS_4arch4Sm80ELb0ELb1ELb1ELb0ELb1ELb0ELb1ELb0EEENS1_21CollectiveEpilogueFwdINS6_IJS8_SA_S9_EEENS6_IJNS7_ILi1EEESI_SI_EEESC_SE_Li256ELb0ELb1ELb0ELb0EEENS1_19SingleTileSchedulerILb0ELb0ELb1ELi128EEEEEEEEEvNT_6ParamsE --------------------------
	.section	.text._ZN7cutlass13device_kernelIN5flash19enable_sm80_to_sm89INS1_16FlashAttnFwdSm80INS1_25CollectiveMainloopFwdSm80ILi8ELi1ELb0EN4cute5tupleIJNS5_1CILi128EEENS7_ILi64EEENS7_ILi256EEEEEELi256ENS_10bfloat16_tEfNS_4arch4Sm80ELb0ELb1ELb1ELb0ELb1ELb0ELb1ELb0EEENS1_21CollectiveEpilogueFwdINS6_IJS8_SA_S9_EEENS6_IJNS7_ILi1EEESI_SI_EEESC_SE_Li256ELb0ELb1ELb0ELb0EEENS1_19SingleTileSchedulerILb0ELb0ELb1ELi128EEEEEEEEEvNT_6ParamsE,"ax",@progbits
	.align	128
.text._ZN7cutlass13device_kernelIN5flash19enable_sm80_to_sm89INS1_16FlashAttnFwdSm80INS1_25CollectiveMainloopFwdSm80ILi8ELi1ELb0EN4cute5tupleIJNS5_1CILi128EEENS7_ILi64EEENS7_ILi256EEEEEELi256ENS_10bfloat16_tEfNS_4arch4Sm80ELb0ELb1ELb1ELb0ELb1ELb0ELb1ELb0EEENS1_21CollectiveEpilogueFwdINS6_IJS8_SA_S9_EEENS6_IJNS7_ILi1EEESI_SI_EEESC_SE_Li256ELb0ELb1ELb0ELb0EEENS1_19SingleTileSchedulerILb0ELb0ELb1ELi128EEEEEEEEEvNT_6ParamsE:
        .type           _ZN7cutlass13device_kernelIN5flash19enable_sm80_to_sm89INS1_16FlashAttnFwdSm80INS1_25CollectiveMainloopFwdSm80ILi8ELi1ELb0EN4cute5tupleIJNS5_1CILi128EEENS7_ILi64EEENS7_ILi256EEEEEELi256ENS_10bfloat16_tEfNS_4arch4Sm80ELb0ELb1ELb1ELb0ELb1ELb0ELb1ELb0EEENS1_21CollectiveEpilogueFwdINS6_IJS8_SA_S9_EEENS6_IJNS7_ILi1EEESI_SI_EEESC_SE_Li256ELb0ELb1ELb0ELb0EEENS1_19SingleTileSchedulerILb0ELb0ELb1ELi128EEEEEEEEEvNT_6ParamsE,@function
        .size           _ZN7cutlass13device_kernelIN5flash19enable_sm80_to_sm89INS1_16FlashAttnFwdSm80INS1_25CollectiveMainloopFwdSm80ILi8ELi1ELb0EN4cute5tupleIJNS5_1CILi128EEENS7_ILi64EEENS7_ILi256EEEEEELi256ENS_10bfloat16_tEfNS_4arch4Sm80ELb0ELb1ELb1ELb0ELb1ELb0ELb1ELb0EEENS1_21CollectiveEpilogueFwdINS6_IJS8_SA_S9_EEENS6_IJNS7_ILi1EEESI_SI_EEESC_SE_Li256ELb0ELb1ELb0ELb0EEENS1_19SingleTileSchedulerILb0ELb0ELb1ELi128EEEEEEEEEvNT_6ParamsE,(.L_x_30 - _ZN7cutlass13device_kernelIN5flash19enable_sm80_to_sm89INS1_16FlashAttnFwdSm80INS1_25CollectiveMainloopFwdSm80ILi8ELi1ELb0EN4cute5tupleIJNS5_1CILi128EEENS7_ILi64EEENS7_ILi256EEEEEELi256ENS_10bfloat16_tEfNS_4arch4Sm80ELb0ELb1ELb1ELb0ELb1ELb0ELb1ELb0EEENS1_21CollectiveEpilogueFwdINS6_IJS8_SA_S9_EEENS6_IJNS7_ILi1EEESI_SI_EEESC_SE_Li256ELb0ELb1ELb0ELb0EEENS1_19SingleTileSchedulerILb0ELb0ELb1ELi128EEEEEEEEEvNT_6ParamsE)
        .other          _ZN7cutlass13device_kernelIN5flash19enable_sm80_to_sm89INS1_16FlashAttnFwdSm80INS1_25CollectiveMainloopFwdSm80ILi8ELi1ELb0EN4cute5tupleIJNS5_1CILi128EEENS7_ILi64EEENS7_ILi256EEEEEELi256ENS_10bfloat16_tEfNS_4arch4Sm80ELb0ELb1ELb1ELb0ELb1ELb0ELb1ELb0EEENS1_21CollectiveEpilogueFwdINS6_IJS8_SA_S9_EEENS6_IJNS7_ILi1EEESI_SI_EEESC_SE_Li256ELb0ELb1ELb0ELb0EEENS1_19SingleTileSchedulerILb0ELb0ELb1ELi128EEEEEEEEEvNT_6ParamsE,@"STO_CUDA_ENTRY STV_DEFAULT"
_ZN7cutlass13device_kernelIN5flash19enable_sm80_to_sm89INS1_16FlashAttnFwdSm80INS1_25CollectiveMainloopFwdSm80ILi8ELi1ELb0EN4cute5tupleIJNS5_1CILi128EEENS7_ILi64EEENS7_ILi256EEEEEELi256ENS_10bfloat16_tEfNS_4arch4Sm80ELb0ELb1ELb1ELb0ELb1ELb0ELb1ELb0EEENS1_21CollectiveEpilogueFwdINS6_IJS8_SA_S9_EEENS6_IJNS7_ILi1EEESI_SI_EEESC_SE_Li256ELb0ELb1ELb0ELb0EEENS1_19SingleTileSchedulerILb0ELb0ELb1ELi128EEEEEEEEEvNT_6ParamsE:
[----:B------:R-:W-:Y:S01]  /*0000*/  LDC R1, c[0x0][0x28] ;  /* 0x00000a00ff017b82 */ /* 0x000fe20000000800 */
[----:B------:R-:W-:Y:S05]  /*0010*/  EXIT ;  /* 0x000000000000794d */ /* 0x000fea0003800000 */
.L_x_12:
        /* <DEDUP_REMOVED lines=14> */
.L_x_30:


//--------------------- .text._ZN7cutlass13device_kernelIN5flash19enable_sm80_to_sm89INS1_16FlashAttnFwdSm80INS1_25CollectiveMainloopFwdSm80ILi8ELi1ELb0EN4cute5tupleIJNS5_1CILi128EEENS7_ILi64EEENS7_ILi256EEEEEELi256ENS_10bfloat16_tEfNS_4arch4Sm80ELb0ELb1ELb1ELb1ELb1ELb0ELb1ELb0EEENS1_21CollectiveEpilogueFwdINS6_IJS8_SA_S9_EEENS6_IJNS7_ILi1EEESI_SI_EEESC_SE_Li256ELb1ELb1ELb0ELb0EEENS1_19SingleTileSchedulerILb1ELb0ELb1ELi128EEEEEEEEEvNT_6ParamsE --------------------------
	.section	.text._ZN7cutlass13device_kernelIN5flash19enable_sm80_to_sm89INS1_16FlashAttnFwdSm80INS1_25CollectiveMainloopFwdSm80ILi8ELi1ELb0EN4cute5tupleIJNS5_1CILi128EEENS7_ILi64EEENS7_ILi256EEEEEELi256ENS_10bfloat16_tEfNS_4arch4Sm80ELb0ELb1ELb1ELb1ELb1ELb0ELb1ELb0EEENS1_21CollectiveEpilogueFwdINS6_IJS8_SA_S9_EEENS6_IJNS7_ILi1EEESI_SI_EEESC_SE_Li256ELb1ELb1ELb0ELb0EEENS1_19SingleTileSchedulerILb1ELb0ELb1ELi128EEEEEEEEEvNT_6ParamsE,"ax",@progbits
	.align	128
.text._ZN7cutlass13device_kernelIN5flash19enable_sm80_to_sm89INS1_16FlashAttnFwdSm80INS1_25CollectiveMainloopFwdSm80ILi8ELi1ELb0EN4cute5tupleIJNS5_1CILi128EEENS7_ILi64EEENS7_ILi256EEEEEELi256ENS_10bfloat16_tEfNS_4arch4Sm80ELb0ELb1ELb1ELb1ELb1ELb0ELb1ELb0EEENS1_21CollectiveEpilogueFwdINS6_IJS8_SA_S9_EEENS6_IJNS7_ILi1EEESI_SI_EEESC_SE_Li256ELb1ELb1ELb0ELb0EEENS1_19SingleTileSchedulerILb1ELb0ELb1ELi128EEEEEEEEEvNT_6ParamsE:
        .type           _ZN7cutlass13device_kernelIN5flash19enable_sm80_to_sm89INS1_16FlashAttnFwdSm80INS1_25CollectiveMainloopFwdSm80ILi8ELi1ELb0EN4cute5tupleIJNS5_1CILi128EEENS7_ILi64EEENS7_ILi256EEEEEELi256ENS_10bfloat16_tEfNS_4arch4Sm80ELb0ELb1ELb1ELb1ELb1ELb0ELb1ELb0EEENS1_21CollectiveEpilogueFwdINS6_IJS8_SA_S9_EEENS6_IJNS7_ILi1EEESI_SI_EEESC_SE_Li256ELb1ELb1ELb0ELb0EEENS1_19SingleTileSchedulerILb1ELb0ELb1ELi128EEEEEEEEEvNT_6ParamsE,@function
        .size           _ZN7cutlass13device_kernelIN5flash19enable_sm80_to_sm89INS1_16FlashAttnFwdSm80INS1_25CollectiveMainloopFwdSm80ILi8ELi1ELb0EN4cute5tupleIJNS5_1CILi128EEENS7_ILi64EEENS7_ILi256EEEEEELi256ENS_10bfloat16_tEfNS_4arch4Sm80ELb0ELb1ELb1ELb1ELb1ELb0ELb1ELb0EEENS1_21CollectiveEpilogueFwdINS6_IJS8_SA_S9_EEENS6_IJNS7_ILi1EEESI_SI_EEESC_SE_Li256ELb1ELb1ELb0ELb0EEENS1_19SingleTileSchedulerILb1ELb0ELb1ELi128EEEEEEEEEvNT_6ParamsE,(.L_x_31 - _ZN7cutlass13device_kernelIN5flash19enable_sm80_to_sm89INS1_16FlashAttnFwdSm80INS1_25CollectiveMainloopFwdSm80ILi8ELi1ELb0EN4cute5tupleIJNS5_1CILi128EEENS7_ILi64EEENS7_ILi256EEEEEELi256ENS_10bfloat16_tEfNS_4arch4Sm80ELb0ELb1ELb1ELb1ELb1ELb0ELb1ELb0EEENS1_21CollectiveEpilogueFwdINS6_IJS8_SA_S9_EEENS6_IJNS7_ILi1EEESI_SI_EEESC_SE_Li256ELb1ELb1ELb0ELb0EEENS1_19SingleTileSchedulerILb1ELb0ELb1ELi128EEEEEEEEEvNT_6ParamsE)
        .other          _ZN7cutlass13device_kernelIN5flash19enable_sm80_to_sm89INS1_16FlashAttnFwdSm80INS1_25CollectiveMainloopFwdSm80ILi8ELi1ELb0EN4cute5tupleIJNS5_1CILi128EEENS7_ILi64EEENS7_ILi256EEEEEELi256ENS_10bfloat16_tEfNS_4arch4Sm80ELb0ELb1ELb1ELb1ELb1ELb0ELb1ELb0EEENS1_21CollectiveEpilogueFwdINS6_IJS8_SA_S9_EEENS6_IJNS7_ILi1EEESI_SI_EEESC_SE_Li256ELb1ELb1ELb0ELb0EEENS1_19SingleTileSchedulerILb1ELb0ELb1ELi128EEEEEEEEEvNT_6ParamsE,@"STO_CUDA_ENTRY STV_DEFAULT"
_ZN7cutlass13device_kernelIN5flash19enable_sm80_to_sm89INS1_16FlashAttnFwdSm80INS1_25CollectiveMainloopFwdSm80ILi8ELi1ELb0EN4cute5tupleIJNS5_1CILi128EEENS7_ILi64EEENS7_ILi256EEEEEELi256ENS_10bfloat16_tEfNS_4arch4Sm80ELb0ELb1ELb1ELb1ELb1ELb0ELb1ELb0EEENS1_21CollectiveEpilogueFwdINS6_IJS8_SA_S9_EEENS6_IJNS7_ILi1EEESI_SI_EEESC_SE_Li256ELb1ELb1ELb0ELb0EEENS1_19SingleTileSchedulerILb1ELb0ELb1ELi128EEEEEEEEEvNT_6ParamsE:
[----:B------:R-:W-:Y:S01]  /*0000*/  LDC R1, c[0x0][0x28] ;  /* 0x00000a00ff017b82 */ /* 0x000fe20000000800 */
[----:B------:R-:W-:Y:S05]  /*0010*/  EXIT ;  /* 0x000000000000794d */ /* 0x000fea0003800000 */
.L_x_13:
        /* <DEDUP_REMOVED lines=14> */
.L_x_31:


//--------------------- .text._ZN7cutlass13device_kernelIN5flash19enable_sm80_to_sm89INS1_16FlashAttnFwdSm80INS1_25CollectiveMainloopFwdSm80ILi8ELi1ELb0EN4cute5tupleIJNS5_1CILi128EEENS7_ILi48EEENS7_ILi256EEEEEELi256ENS_10bfloat16_tEfNS_4arch4Sm80ELb0ELb1ELb1ELb1ELb1ELb1ELb1ELb0EEENS1_21CollectiveEpilogueFwdINS6_IJS8_SA_S9_EEENS6_IJNS7_ILi1EEESI_SI_EEESC_SE_Li256ELb1ELb1ELb0ELb0EEENS1_19SingleTileSchedulerILb1ELb0ELb1ELi128EEEEEEEEEvNT_6ParamsE --------------------------
	.section	.text._ZN7cutlass13device_kernelIN5flash19enable_sm80_to_sm89INS1_16FlashAttnFwdSm80INS1_25CollectiveMainloopFwdSm80ILi8ELi1ELb0EN4cute5tupleIJNS5_1CILi128EEENS7_ILi48EEENS7_ILi256EEEEEELi256ENS_10bfloat16_tEfNS_4arch4Sm80ELb0ELb1ELb1ELb1ELb1ELb1ELb1ELb0EEENS1_21CollectiveEpilogueFwdINS6_IJS8_SA_S9_EEENS6_IJNS7_ILi1EEESI_SI_EEESC_SE_Li256ELb1ELb1ELb0ELb0EEENS1_19SingleTileSchedulerILb1ELb0ELb1ELi128EEEEEEEEEvNT_6ParamsE,"ax",@progbits
	.align	128
.text._ZN7cutlass13device_kernelIN5flash19enable_sm80_to_sm89INS1_16FlashAttnFwdSm80INS1_25CollectiveMainloopFwdSm80ILi8ELi1ELb0EN4cute5tupleIJNS5_1CILi128EEENS7_ILi48EEENS7_ILi256EEEEEELi256ENS_10bfloat16_tEfNS_4arch4Sm80ELb0ELb1ELb1ELb1ELb1ELb1ELb1ELb0EEENS1_21CollectiveEpilogueFwdINS6_IJS8_SA_S9_EEENS6_IJNS7_ILi1EEESI_SI_EEESC_SE_Li256ELb1ELb1ELb0ELb0EEENS1_19SingleTileSchedulerILb1ELb0ELb1ELi128EEEEEEEEEvNT_6ParamsE:
        .type           _ZN7cutlass13device_kernelIN5flash19enable_sm80_to_sm89INS1_16FlashAttnFwdSm80INS1_25CollectiveMainloopFwdSm80ILi8ELi1ELb0EN4cute5tupleIJNS5_1CILi128EEENS7_ILi48EEENS7_ILi256EEEEEELi256ENS_10bfloat16_tEfNS_4arch4Sm80ELb0ELb1ELb1ELb1ELb1ELb1ELb1ELb0EEENS1_21CollectiveEpilogueFwdINS6_IJS8_SA_S9_EEENS6_IJNS7_ILi1EEESI_SI_EEESC_SE_Li256ELb1ELb1ELb0ELb0EEENS1_19SingleTileSchedulerILb1ELb0ELb1ELi128EEEEEEEEEvNT_6ParamsE,@function
        .size           _ZN7cutlass13device_kernelIN5flash19enable_sm80_to_sm89INS1_16FlashAttnFwdSm80INS1_25CollectiveMainloopFwdSm80ILi8ELi1ELb0EN4cute5tupleIJNS5_1CILi128EEENS7_ILi48EEENS7_ILi256EEEEEELi256ENS_10bfloat16_tEfNS_4arch4Sm80ELb0ELb1ELb1ELb1ELb1ELb1ELb1ELb0EEENS1_21CollectiveEpilogueFwdINS6_IJS8_SA_S9_EEENS6_IJNS7_ILi1EEESI_SI_EEESC_SE_Li256ELb1ELb1ELb0ELb0EEENS1_19SingleTileSchedulerILb1ELb0ELb1ELi128EEEEEEEEEvNT_6ParamsE,(.L_x_32 - _ZN7cutlass13device_kernelIN5flash19enable_sm80_to_sm89INS1_16FlashAttnFwdSm80INS1_25CollectiveMainloopFwdSm80ILi8ELi1ELb0EN4cute5tupleIJNS5_1CILi128EEENS7_ILi48EEENS7_ILi256EEEEEELi256ENS_10bfloat16_tEfNS_4arch4Sm80ELb0ELb1ELb1ELb1ELb1ELb1ELb1ELb0EEENS1_21CollectiveEpilogueFwdINS6_IJS8_SA_S9_EEENS6_IJNS7_ILi1EEESI_SI_EEESC_SE_Li256ELb1ELb1ELb0ELb0EEENS1_19SingleTileSchedulerILb1ELb0ELb1ELi128EEEEEEEEEvNT_6ParamsE)
        .other          _ZN7cutlass13device_kernelIN5flash19enable_sm80_to_sm89INS1_16FlashAttnFwdSm80INS1_25CollectiveMainloopFwdSm80ILi8ELi1ELb0EN4cute5tupleIJNS5_1CILi128EEENS7_ILi48EEENS7_ILi256EEEEEELi256ENS_10bfloat16_tEfNS_4arch4Sm80ELb0ELb1ELb1ELb1ELb1ELb1ELb1ELb0EEENS1_21CollectiveEpilogueFwdINS6_IJS8_SA_S9_EEENS6_IJNS7_ILi1EEESI_SI_EEESC_SE_Li256ELb1ELb1ELb0ELb0EEENS1_19SingleTileSchedulerILb1ELb0ELb1ELi128EEEEEEEEEvNT_6ParamsE,@"STO_CUDA_ENTRY STV_DEFAULT"
_ZN7cutlass13device_kernelIN5flash19enable_sm80_to_sm89INS1_16FlashAttnFwdSm80INS1_25CollectiveMainloopFwdSm80ILi8ELi1ELb0EN4cute5tupleIJNS5_1CILi128EEENS7_ILi48EEENS7_ILi256EEEEEELi256ENS_10bfloat16_tEfNS_4arch4Sm80ELb0ELb1ELb1ELb1ELb1ELb1ELb1ELb0EEENS1_21CollectiveEpilogueFwdINS6_IJS8_SA_S9_EEENS6_IJNS7_ILi1EEESI_SI_EEESC_SE_Li256ELb1ELb1ELb0ELb0EEENS1_19SingleTileSchedulerILb1ELb0ELb1ELi128EEEEEEEEEvNT_6ParamsE:
[----:B------:R-:W-:Y:S01]  /*0000*/  LDC R1, c[0x0][0x28] ;  /* 0x00000a00ff017b82 */ /* 0x000fe20000000800 */
[----:B------:R-:W-:Y:S05]  /*0010*/  EXIT ;  /* 0x000000000000794d */ /* 0x000fea0003800000 */
.L_x_14:
        /* <DEDUP_REMOVED lines=14> */
.L_x_32:


//--------------------- .text._ZN7cutlass13device_kernelIN5flash19enable_sm80_to_sm89INS1_16FlashAttnFwdSm80INS1_25CollectiveMainloopFwdSm80ILi8ELi1ELb0EN4cute5tupleIJNS5_1CILi128EEENS7_ILi96EEENS7_ILi256EEEEEELi256ENS_10bfloat16_tEfNS_4arch4Sm80ELb1ELb0ELb1ELb0ELb1ELb0ELb1ELb0EEENS1_21CollectiveEpilogueFwdINS6_IJS8_SA_S9_EEENS6_IJNS7_ILi1EEESI_SI_EEESC_SE_Li256ELb0ELb1ELb0ELb0EEENS1_30DynamicPersistentTileSchedulerILi256ELi256ELb0ELb1ELb0EEEEEEEEEvNT_6ParamsE --------------------------
	.section	.text._ZN7cutlass13device_kernelIN5flash19enable_sm80_to_sm89INS1_16FlashAttnFwdSm80INS1_25CollectiveMainloopFwdSm80ILi8ELi1ELb0EN4cute5tupleIJNS5_1CILi128EEENS7_ILi96EEENS7_ILi256EEEEEELi256ENS_10bfloat16_tEfNS_4arch4Sm80ELb1ELb0ELb1ELb0ELb1ELb0ELb1ELb0EEENS1_21CollectiveEpilogueFwdINS6_IJS8_SA_S9_EEENS6_IJNS7_ILi1EEESI_SI_EEESC_SE_Li256ELb0ELb1ELb0ELb0EEENS1_30DynamicPersistentTileSchedulerILi256ELi256ELb0ELb1ELb0EEEEEEEEEvNT_6ParamsE,"ax",@progbits
	.align	128
.text._ZN7cutlass13device_kernelIN5flash19enable_sm80_to_sm89INS1_16FlashAttnFwdSm80INS1_25CollectiveMainloopFwdSm80ILi8ELi1ELb0EN4cute5tupleIJNS5_1CILi128EEENS7_ILi96EEENS7_ILi256EEEEEELi256ENS_10bfloat16_tEfNS_4arch4Sm80ELb1ELb0ELb1ELb0ELb1ELb0ELb1ELb0EEENS1_21CollectiveEpilogueFwdINS6_IJS8_SA_S9_EEENS6_IJNS7_ILi1EEESI_SI_EEESC_SE_Li256ELb0ELb1ELb0ELb0EEENS1_30DynamicPersistentTileSchedulerILi256ELi256ELb0ELb1ELb0EEEEEEEEEvNT_6ParamsE:
        .type           _ZN7cutlass13device_kernelIN5flash19enable_sm80_to_sm89INS1_16FlashAttnFwdSm80INS1_25CollectiveMainloopFwdSm80ILi8ELi1ELb0EN4cute5tupleIJNS5_1CILi128EEENS7_ILi96EEENS7_ILi256EEEEEELi256ENS_10bfloat16_tEfNS_4arch4Sm80ELb1ELb0ELb1ELb0ELb1ELb0ELb1ELb0EEENS1_21CollectiveEpilogueFwdINS6_IJS8_SA_S9_EEENS6_IJNS7_ILi1EEESI_SI_EEESC_SE_Li256ELb0ELb1ELb0ELb0EEENS1_30DynamicPersistentTileSchedulerILi256ELi256ELb0ELb1ELb0EEEEEEEEEvNT_6ParamsE,@function
        .size           _ZN7cutlass13device_kernelIN5flash19enable_sm80_to_sm89INS1_16FlashAttnFwdSm80INS1_25CollectiveMainloopFwdSm80ILi8ELi1ELb0EN4cute5tupleIJNS5_1CILi128EEENS7_ILi96EEENS7_ILi256EEEEEELi256ENS_10bfloat16_tEfNS_4arch4Sm80ELb1ELb0ELb1ELb0ELb1ELb0ELb1ELb0EEENS1_21CollectiveEpilogueFwdINS6_IJS8_SA_S9_EEENS6_IJNS7_ILi1EEESI_SI_EEESC_SE_Li256ELb0ELb1ELb0ELb0EEENS1_30DynamicPersistentTileSchedulerILi256ELi256ELb0ELb1ELb0EEEEEEEEEvNT_6ParamsE,(.L_x_33 - _ZN7cutlass13device_kernelIN5flash19enable_sm80_to_sm89INS1_16FlashAttnFwdSm80INS1_25CollectiveMainloopFwdSm80ILi8ELi1ELb0EN4cute5tupleIJNS5_1CILi128EEENS7_ILi96EEENS7_ILi256EEEEEELi256ENS_10bfloat16_tEfNS_4arch4Sm80ELb1ELb0ELb1ELb0ELb1ELb0ELb1ELb0EEENS1_21CollectiveEpilogueFwdINS6_IJS8_SA_S9_EEENS6_IJNS7_ILi1EEESI_SI_EEESC_SE_Li256ELb0ELb1ELb0ELb0EEENS1_30DynamicPersistentTileSchedulerILi256ELi256ELb0ELb1ELb0EEEEEEEEEvNT_6ParamsE)
        .other          _ZN7cutlass13device_kernelIN5flash19enable_sm80_to_sm89INS1_16FlashAttnFwdSm80INS1_25CollectiveMainloopFwdSm80ILi8ELi1ELb0EN4cute5tupleIJNS5_1CILi128EEENS7_ILi96EEENS7_ILi256EEEEEELi256ENS_10bfloat16_tEfNS_4arch4Sm80ELb1ELb0ELb1ELb0ELb1ELb0ELb1ELb0EEENS1_21CollectiveEpilogueFwdINS6_IJS8_SA_S9_EEENS6_IJNS7_ILi1EEESI_SI_EEESC_SE_Li256ELb0ELb1ELb0ELb0EEENS1_30DynamicPersistentTileSchedulerILi256ELi256ELb0ELb1ELb0EEEEEEEEEvNT_6ParamsE,@"STO_CUDA_ENTRY STV_DEFAULT"
_ZN7cutlass13device_kernelIN5flash19enable_sm80_to_sm89INS1_16FlashAttnFwdSm80INS1_25CollectiveMainloopFwdSm80ILi8ELi1ELb0EN4cute5tupleIJNS5_1CILi128EEENS7_ILi96EEENS7_ILi256EEEEEELi256ENS_10bfloat16_tEfNS_4arch4Sm80ELb1ELb0ELb1ELb0ELb1ELb0ELb1ELb0EEENS1_21CollectiveEpilogueFwdINS6_IJS8_SA_S9_EEENS6_IJNS7_ILi1EEESI_SI_EEESC_SE_Li256ELb0ELb1ELb0ELb0EEENS1_30DynamicPersistentTileSchedulerILi256ELi256ELb0ELb1ELb0EEEEEEEEEvNT_6ParamsE:
[----:B------:R-:W-:Y:S01]  /*0000*/  LDC R1, c[0x0][0x28] ;  /* 0x00000a00ff017b82 */ /* 0x000fe20000000800 */
[----:B------:R-:W-:Y:S05]  /*0010*/  EXIT ;  /* 0x000000000000794d */ /* 0x000fea0003800000 */
.L_x_15:
        /* <DEDUP_REMOVED lines=14> */
.L_x_33:


//--------------------- .text._ZN7cutlass13device_kernelIN5flash19enable_sm80_to_sm89INS1_16FlashAttnFwdSm80INS1_25CollectiveMainloopFwdSm80ILi8ELi1ELb0EN4cute5tupleIJNS5_1CILi128EEENS7_ILi96EEENS7_ILi256EEEEEELi256ENS_10bfloat16_tEfNS_4arch4Sm80ELb1ELb0ELb1ELb1ELb1ELb0ELb1ELb0EEENS1_21CollectiveEpilogueFwdINS6_IJS8_SA_S9_EEENS6_IJNS7_ILi1EEESI_SI_EEESC_SE_Li256ELb1ELb1ELb0ELb0EEENS1_19SingleTileSchedulerILb1ELb0ELb1ELi128EEEEEEEEEvNT_6ParamsE --------------------------
	.section	.text._ZN7cutlass13device_kernelIN5flash19enable_sm80_to_sm89INS1_16FlashAttnFwdSm80INS1_25CollectiveMainloopFwdSm80ILi8ELi1ELb0EN4cute5tupleIJNS5_1CILi128EEENS7_ILi96EEENS7_ILi256EEEEEELi256ENS_10bfloat16_tEfNS_4arch4Sm80ELb1ELb0ELb1ELb1ELb1ELb0ELb1ELb0EEENS1_21CollectiveEpilogueFwdINS6_IJS8_SA_S9_EEENS6_IJNS7_ILi1EEESI_SI_EEESC_SE_Li256ELb1ELb1ELb0ELb0EEENS1_19SingleTileSchedulerILb1ELb0ELb1ELi128EEEEEEEEEvNT_6ParamsE,"ax",@progbits
	.align	128
.text._ZN7cutlass13device_kernelIN5flash19enable_sm80_to_sm89INS1_16FlashAttnFwdSm80INS1_25CollectiveMainloopFwdSm80ILi8ELi1ELb0EN4cute5tupleIJNS5_1CILi128EEENS7_ILi96EEENS7_ILi256EEEEEELi256ENS_10bfloat16_tEfNS_4arch4Sm80ELb1ELb0ELb1ELb1ELb1ELb0ELb1ELb0EEENS1_21CollectiveEpilogueFwdINS6_IJS8_SA_S9_EEENS6_IJNS7_ILi1EEESI_SI_EEESC_SE_Li256ELb1ELb1ELb0ELb0EEENS1_19SingleTileSchedulerILb1ELb0ELb1ELi128EEEEEEEEEvNT_6ParamsE:
        .type           _ZN7cutlass13device_kernelIN5flash19enable_sm80_to_sm89INS1_16FlashAttnFwdSm80INS1_25CollectiveMainloopFwdSm80ILi8ELi1ELb0EN4cute5tupleIJNS5_1CILi128EEENS7_ILi96EEENS7_ILi256EEEEEELi256ENS_10bfloat16_tEfNS_4arch4Sm80ELb1ELb0ELb1ELb1ELb1ELb0ELb1ELb0EEENS1_21CollectiveEpilogueFwdINS6_IJS8_SA_S9_EEENS6_IJNS7_ILi1EEESI_SI_EEESC_SE_Li256ELb1ELb1ELb0ELb0EEENS1_19SingleTileSchedulerILb1ELb0ELb1ELi128EEEEEEEEEvNT_6ParamsE,@function
        .size           _ZN7cutlass13device_kernelIN5flash19enable_sm80_to_sm89INS1_16FlashAttnFwdSm80INS1_25CollectiveMainloopFwdSm80ILi8ELi1ELb0EN4cute5tupleIJNS5_1CILi128EEENS7_ILi96EEENS7_ILi256EEEEEELi256ENS_10bfloat16_tEfNS_4arch4Sm80ELb1ELb0ELb1ELb1ELb1ELb0ELb1ELb0EEENS1_21CollectiveEpilogueFwdINS6_IJS8_SA_S9_EEENS6_IJNS7_ILi1EEESI_SI_EEESC_SE_Li256ELb1ELb1ELb0ELb0EEENS1_19SingleTileSchedulerILb1ELb0ELb1ELi128EEEEEEEEEvNT_6ParamsE,(.L_x_34 - _ZN7cutlass13device_kernelIN5flash19enable_sm80_to_sm89INS1_16FlashAttnFwdSm80INS1_25CollectiveMainloopFwdSm80ILi8ELi1ELb0EN4cute5tupleIJNS5_1CILi128EEENS7_ILi96EEENS7_ILi256EEEEEELi256ENS_10bfloat16_tEfNS_4arch4Sm80ELb1ELb0ELb1ELb1ELb1ELb0ELb1ELb0EEENS1_21CollectiveEpilogueFwdINS6_IJS8_SA_S9_EEENS6_IJNS7_ILi1EEESI_SI_EEESC_SE_Li256ELb1ELb1ELb0ELb0EEENS1_19SingleTileSchedulerILb1ELb0ELb1ELi128EEEEEEEEEvNT_6ParamsE)
        .other          _ZN7cutlass13device_kernelIN5flash19enable_sm80_to_sm89INS1_16FlashAttnFwdSm80INS1_25CollectiveMainloopFwdSm80ILi8ELi1ELb0EN4cute5tupleIJNS5_1CILi128EEENS7_ILi96EEENS7_ILi256EEEEEELi256ENS_10bfloat16_tEfNS_4arch4Sm80ELb1ELb0ELb1ELb1ELb1ELb0ELb1ELb0EEENS1_21CollectiveEpilogueFwdINS6_IJS8_SA_S9_EEENS6_IJNS7_ILi1EEESI_SI_EEESC_SE_Li256ELb1ELb1ELb0ELb0EEENS1_19SingleTileSchedulerILb1ELb0ELb1ELi128EEEEEEEEEvNT_6ParamsE,@"STO_CUDA_ENTRY STV_DEFAULT"
_ZN7cutlass13device_kernelIN5flash19enable_sm80_to_sm89INS1_16FlashAttnFwdSm80INS1_25CollectiveMainloopFwdSm80ILi8ELi1ELb0EN4cute5tupleIJNS5_1CILi128EEENS7_ILi96EEENS7_ILi256EEEEEELi256ENS_10bfloat16_tEfNS_4arch4Sm80ELb1ELb0ELb1ELb1ELb1ELb0ELb1ELb0EEENS1_21CollectiveEpilogueFwdINS6_IJS8_SA_S9_EEENS6_IJNS7_ILi1EEESI_SI_EEESC_SE_Li256ELb1ELb1ELb0ELb0EEENS1_19SingleTileSchedulerILb1ELb0ELb1ELi128EEEEEEEEEvNT_6ParamsE:
[----:B------:R-:W-:Y:S01]  /*0000*/  LDC R1, c[0x0][0x28] ;  /* 0x00000a00ff017b82 */ /* 0x000fe20000000800 */
[----:B------:R-:W-:Y:S05]  /*0010*/  EXIT ;  /* 0x000000000000794d */ /* 0x000fea0003800000 */
.L_x_16:
        /* <DEDUP_REMOVED lines=14> */
.L_x_34:


//--------------------- .text._ZN7cutlass13device_kernelIN5flash19enable_sm80_to_sm89INS1_16FlashAttnFwdSm80INS1_25CollectiveMainloopFwdSm80ILi8ELi1ELb0EN4cute5tupleIJNS5_1CILi128EEENS7_ILi48EEENS7_ILi256EEEEEELi256ENS_10bfloat16_tEfNS_4arch4Sm80ELb1ELb0ELb1ELb1ELb1ELb1ELb1ELb0EEENS1_21CollectiveEpilogueFwdINS6_IJS8_SA_S9_EEENS6_IJNS7_ILi1EEESI_SI_EEESC_SE_Li256ELb1ELb1ELb0ELb0EEENS1_19SingleTileSchedulerILb1ELb0ELb1ELi128EEEEEEEEEvNT_6ParamsE --------------------------
	.section	.text._ZN7cutlass13device_kernelIN5flash19enable_sm80_to_sm89INS1_16FlashAttnFwdSm80INS1_25CollectiveMainloopFwdSm80ILi8ELi1ELb0EN4cute5tupleIJNS5_1CILi128EEENS7_ILi48EEENS7_ILi256EEEEEELi256ENS_10bfloat16_tEfNS_4arch4Sm80ELb1ELb0ELb1ELb1ELb1ELb1ELb1ELb0EEENS1_21CollectiveEpilogueFwdINS6_IJS8_SA_S9_EEENS6_IJNS7_ILi1EEESI_SI_EEESC_SE_Li256ELb1ELb1ELb0ELb0EEENS1_19SingleTileSchedulerILb1ELb0ELb1ELi128EEEEEEEEEvNT_6ParamsE,"ax",@progbits
	.align	128
.text._ZN7cutlass13device_kernelIN5flash19enable_sm80_to_sm89INS1_16FlashAttnFwdSm80INS1_25CollectiveMainloopFwdSm80ILi8ELi1ELb0EN4cute5tupleIJNS5_1CILi128EEENS7_ILi48EEENS7_ILi256EEEEEELi256ENS_10bfloat16_tEfNS_4arch4Sm80ELb1ELb0ELb1ELb1ELb1ELb1ELb1ELb0EEENS1_21CollectiveEpilogueFwdINS6_IJS8_SA_S9_EEENS6_IJNS7_ILi1EEESI_SI_EEESC_SE_Li256ELb1ELb1ELb0ELb0EEENS1_19SingleTileSchedulerILb1ELb0ELb1ELi128EEEEEEEEEvNT_6ParamsE:
        .type           _ZN7cutlass13device_kernelIN5flash19enable_sm80_to_sm89INS1_16FlashAttnFwdSm80INS1_25CollectiveMainloopFwdSm80ILi8ELi1ELb0EN4cute5tupleIJNS5_1CILi128EEENS7_ILi48EEENS7_ILi256EEEEEELi256ENS_10bfloat16_tEfNS_4arch4Sm80ELb1ELb0ELb1ELb1ELb1ELb1ELb1ELb0EEENS1_21CollectiveEpilogueFwdINS6_IJS8_SA_S9_EEENS6_IJNS7_ILi1EEESI_SI_EEESC_SE_Li256ELb1ELb1ELb0ELb0EEENS1_19SingleTileSchedulerILb1ELb0ELb1ELi128EEEEEEEEEvNT_6ParamsE,@function
        .size           _ZN7cutlass13device_kernelIN5flash19enable_sm80_to_sm89INS1_16FlashAttnFwdSm80INS1_25CollectiveMainloopFwdSm80ILi8ELi1ELb0EN4cute5tupleIJNS5_1CILi128EEENS7_ILi48EEENS7_ILi256EEEEEELi256ENS_10bfloat16_tEfNS_4arch4Sm80ELb1ELb0ELb1ELb1ELb1ELb1ELb1ELb0EEENS1_21CollectiveEpilogueFwdINS6_IJS8_SA_S9_EEENS6_IJNS7_ILi1EEESI_SI_EEESC_SE_Li256ELb1ELb1ELb0ELb0EEENS1_19SingleTileSchedulerILb1ELb0ELb1ELi128EEEEEEEEEvNT_6ParamsE,(.L_x_35 - _ZN7cutlass13device_kernelIN5flash19enable_sm80_to_sm89INS1_16FlashAttnFwdSm80INS1_25CollectiveMainloopFwdSm80ILi8ELi1ELb0EN4cute5tupleIJNS5_1CILi128EEENS7_ILi48EEENS7_ILi256EEEEEELi256ENS_10bfloat16_tEfNS_4arch4Sm80ELb1ELb0ELb1ELb1ELb1ELb1ELb1ELb0EEENS1_21CollectiveEpilogueFwdINS6_IJS8_SA_S9_EEENS6_IJNS7_ILi1EEESI_SI_EEESC_SE_Li256ELb1ELb1ELb0ELb0EEENS1_19SingleTileSchedulerILb1ELb0ELb1ELi128EEEEEEEEEvNT_6ParamsE)
        .other          _ZN7cutlass13device_kernelIN5flash19enable_sm80_to_sm89INS1_16FlashAttnFwdSm80INS1_25CollectiveMainloopFwdSm80ILi8ELi1ELb0EN4cute5tupleIJNS5_1CILi128EEENS7_ILi48EEENS7_ILi256EEEEEELi256ENS_10bfloat16_tEfNS_4arch4Sm80ELb1ELb0ELb1ELb1ELb1ELb1ELb1ELb0EEENS1_21CollectiveEpilogueFwdINS6_IJS8_SA_S9_EEENS6_IJNS7_ILi1EEESI_SI_EEESC_SE_Li256ELb1ELb1ELb0ELb0EEENS1_19SingleTileSchedulerILb1ELb0ELb1ELi128EEEEEEEEEvNT_6ParamsE,@"STO_CUDA_ENTRY STV_DEFAULT"
_ZN7cutlass13device_kernelIN5flash19enable_sm80_to_sm89INS1_16FlashAttnFwdSm80INS1_25CollectiveMainloopFwdSm80ILi8ELi1ELb0EN4cute5tupleIJNS5_1CILi128EEENS7_ILi48EEENS7_ILi256EEEEEELi256ENS_10bfloat16_tEfNS_4arch4Sm80ELb1ELb0ELb1ELb1ELb1ELb1ELb1ELb0EEENS1_21CollectiveEpilogueFwdINS6_IJS8_SA_S9_EEENS6_IJNS7_ILi1EEESI_SI_EEESC_SE_Li256ELb1ELb1ELb0ELb0EEENS1_19SingleTileSchedulerILb1ELb0ELb1ELi128EEEEEEEEEvNT_6ParamsE:
[----:B------:R-:W-:Y:S01]  /*0000*/  LDC R1, c[0x0][0x28] ;  /* 0x00000a00ff017b82 */ /* 0x000fe20000000800 */
[----:B------:R-:W-:Y:S05]  /*0010*/  EXIT ;  /* 0x000000000000794d */ /* 0x000fea0003800000 */
.L_x_17:
        /* <DEDUP_REMOVED lines=14> */
.L_x_35:


//--------------------- .nv.shared.reserved.0     --------------------------
	.section	.nv.shared.reserved.0,"aw",@nobits
	.weak		__nv_reservedSMEM_offset_0_alias
	.size		__nv_reservedSMEM_offset_0_alias, 0, 0
	.other		__nv_reservedSMEM_offset_0_alias,@"STO_CUDA_RESERVED_SHARED STV_DEFAULT"
__nv_reservedSMEM_offset_0_alias:
	.zero		0


//--------------------- .nv.global                --------------------------
	.section	.nv.global,"aw",@nobits
.nv.global:
	.type		_ZN80_INTERNAL_d066332e_44_flash_fwd_hdim256_bf16_paged_softcap_sm80_cu_9949e2e8_48784cute1_E,@object
	.size		_ZN80_INTERNAL_d066332e_44_flash_fwd_hdim256_bf16_paged_softcap_sm80_cu_9949e2e8_48784cute1_E,(_ZN80_INTERNAL_d066332e_44_flash_fwd_hdim256_bf16_paged_softcap_sm80_cu_9949e2e8_48784cuda3std3__45__cpo6cbeginE - _ZN80_INTERNAL_d066332e_44_flash_fwd_hdim256_bf16_paged_softcap_sm80_cu_9949e2e8_48784cute1_E)
_ZN80_INTERNAL_d066332e_44_flash_fwd_hdim256_bf16_paged_softcap_sm80_cu_9949e2e8_48784cute1_E:
	.zero		1
	.type		_ZN80_INTERNAL_d066332e_44_flash_fwd_hdim256_bf16_paged_softcap_sm80_cu_9949e2e8_48784cuda3std3__45__cpo6cbeginE,@object
	.size		_ZN80_INTERNAL_d066332e_44_flash_fwd_hdim256_bf16_paged_softcap_sm80_cu_9949e2e8_48784cuda3std3__45__cpo6cbeginE,(_ZN80_INTERNAL_d066332e_44_flash_fwd_hdim256_bf16_paged_softcap_sm80_cu_9949e2e8_48784cuda3std3__48in_placeE - _ZN80_INTERNAL_d066332e_44_flash_fwd_hdim256_bf16_paged_softcap_sm80_cu_9949e2e8_48784cuda3std3__45__cpo6cbeginE)
_ZN80_INTERNAL_d066332e_44_flash_fwd_hdim256_bf16_paged_softcap_sm80_cu_9949e2e8_48784cuda3std3__45__cpo6cbeginE:
	.zero		1
	.type		_ZN80_INTERNAL_d066332e_44_flash_fwd_hdim256_bf16_paged_softcap_sm80_cu_9949e2e8_48784cuda3std3__48in_placeE,@object
	.size		_ZN80_INTERNAL_d066332e_44_flash_fwd_hdim256_bf16_paged_softcap_sm80_cu_9949e2e8_48784cuda3std3__48in_placeE,(_ZN80_INTERNAL_d066332e_44_flash_fwd_hdim256_bf16_paged_softcap_sm80_cu_9949e2e8_48784cuda3std6ranges3__45__cpo9iter_moveE - _ZN80_INTERNAL_d066332e_44_flash_fwd_hdim256_bf16_paged_softcap_sm80_cu_9949e2e8_48784cuda3std3__48in_placeE)
_ZN80_INTERNAL_d066332e_44_flash_fwd_hdim256_bf16_paged_softcap_sm80_cu_9949e2e8_48784cuda3std3__48in_placeE:
	.zero		1
	.type		_ZN80_INTERNAL_d066332e_44_flash_fwd_hdim256_bf16_paged_softcap_sm80_cu_9949e2e8_48784cuda3std6ranges3__45__cpo9iter_moveE,@object
	.size		_ZN80_INTERNAL_d066332e_44_flash_fwd_hdim256_bf16_paged_softcap_sm80_cu_9949e2e8_48784cuda3std6ranges3__45__cpo9iter_moveE,(_ZN80_INTERNAL_d066332e_44_flash_fwd_hdim256_bf16_paged_softcap_sm80_cu_9949e2e8_48784cuda3std3__45__cpo5beginE - _ZN80_INTERNAL_d066332e_44_flash_fwd_hdim256_bf16_paged_softcap_sm80_cu_9949e2e8_48784cuda3std6ranges3__45__cpo9iter_moveE)
_ZN80_INTERNAL_d066332e_44_flash_fwd_hdim256_bf16_paged_softcap_sm80_cu_9949e2e8_48784cuda3std6ranges3__45__cpo9iter_moveE:
	.zero		1
	.type		_ZN80_INTERNAL_d066332e_44_flash_fwd_hdim256_bf16_paged_softcap_sm80_cu_9949e2e8_48784cuda3std3__45__cpo5beginE,@object
	.size		_ZN80_INTERNAL_d066332e_44_flash_fwd_hdim256_bf16_paged_softcap_sm80_cu_9949e2e8_48784cuda3std3__45__cpo5beginE,(_ZN80_INTERNAL_d066332e_44_flash_fwd_hdim256_bf16_paged_softcap_sm80_cu_9949e2e8_48784cuda3std3__482_GLOBAL__N__d066332e_44_flash_fwd_hdim256_bf16_paged_softcap_sm80_cu_9949e2e8_48786ignoreE - _ZN80_INTERNAL_d066332e_44_flash_fwd_hdim256_bf16_paged_softcap_sm80_cu_9949e2e8_48784cuda3std3__45__cpo5beginE)
_ZN80_INTERNAL_d066332e_44_flash_fwd_hdim256_bf16_paged_softcap_sm80_cu_9949e2e8_48784cuda3std3__45__cpo5beginE:
	.zero		1
	.type		_ZN80_INTERNAL_d066332e_44_flash_fwd_hdim256_bf16_paged_softcap_sm80_cu_9949e2e8_48784cuda3std3__482_GLOBAL__N__d066332e_44_flash_fwd_hdim256_bf16_paged_softcap_sm80_cu_9949e2e8_48786ignoreE,@object
	.size		_ZN80_INTERNAL_d066332e_44_flash_fwd_hdim256_bf16_paged_softcap_sm80_cu_9949e2e8_48784cuda3std3__482_GLOBAL__N__d066332e_44_flash_fwd_hdim256_bf16_paged_softcap_sm80_cu_9949e2e8_48786ignoreE,(_ZN80_INTERNAL_d066332e_44_flash_fwd_hdim256_bf16_paged_softcap_sm80_cu_9949e2e8_48784cute7productE - _ZN80_INTERNAL_d066332e_44_flash_fwd_hdim256_bf16_paged_softcap_sm80_cu_9949e2e8_48784cuda3std3__482_GLOBAL__N__d066332e_44_flash_fwd_hdim256_bf16_paged_softcap_sm80_cu_9949e2e8_48786ignoreE)
_ZN80_INTERNAL_d066332e_44_flash_fwd_hdim256_bf16_paged_softcap_sm80_cu_9949e2e8_48784cuda3std3__482_GLOBAL__N__d066332e_44_flash_fwd_hdim256_bf16_paged_softcap_sm80_cu_9949e2e8_48786ignoreE:
	.zero		1
	.type		_ZN80_INTERNAL_d066332e_44_flash_fwd_hdim256_bf16_paged_softcap_sm80_cu_9949e2e8_48784cute7productE,@object
	.size		_ZN80_INTERNAL_d066332e_44_flash_fwd_hdim256_bf16_paged_softcap_sm80_cu_9949e2e8_48784cute7productE,(_ZN80_INTERNAL_d066332e_44_flash_fwd_hdim256_bf16_paged_softcap_sm80_cu_9949e2e8_48784cuda3std3__45__cpo3endE - _ZN80_INTERNAL_d066332e_44_flash_fwd_hdim256_bf16_paged_softcap_sm80_cu_9949e2e8_48784cute7productE)
_ZN80_INTERNAL_d066332e_44_flash_fwd_hdim256_bf16_paged_softcap_sm80_cu_9949e2e8_48784cute7productE:
	.zero		1
	.type		_ZN80_INTERNAL_d066332e_44_flash_fwd_hdim256_bf16_paged_softcap_sm80_cu_9949e2e8_48784cuda3std3__45__cpo3endE,@object
	.size		_ZN80_INTERNAL_d066332e_44_flash_fwd_hdim256_bf16_paged_softcap_sm80_cu_9949e2e8_48784cuda3std3__45__cpo3endE,(_ZN80_INTERNAL_d066332e_44_flash_fwd_hdim256_bf16_paged_softcap_sm80_cu_9949e2e8_48784cuda3std3__419piecewise_constructE - _ZN80_INTERNAL_d066332e_44_flash_fwd_hdim256_bf16_paged_softcap_sm80_cu_9949e2e8_48784cuda3std3__45__cpo3endE)
_ZN80_INTERNAL_d066332e_44_flash_fwd_hdim256_bf16_paged_softcap_sm80_cu_9949e2e8_48784cuda3std3__45__cpo3endE:
	.zero		1
	.type		_ZN80_INTERNAL_d066332e_44_flash_fwd_hdim256_bf16_paged_softcap_sm80_cu_9949e2e8_48784cuda3std3__419piecewise_constructE,@object
	.size		_ZN80_INTERNAL_d066332e_44_flash_fwd_hdim256_bf16_paged_softcap_sm80_cu_9949e2e8_48784cuda3std3__419piecewise_constructE,(_ZN80_INTERNAL_d066332e_44_flash_fwd_hdim256_bf16_paged_softcap_sm80_cu_9949e2e8_48784cuda3std3__45__cpo4cendE - _ZN80_INTERNAL_d066332e_44_flash_fwd_hdim256_bf16_paged_softcap_sm80_cu_9949e2e8_48784cuda3std3__419piecewise_constructE)
_ZN80_INTERNAL_d066332e_44_flash_fwd_hdim256_bf16_paged_softcap_sm80_cu_9949e2e8_48784cuda3std3__419piecewise_constructE:
	.zero		1
	.type		_ZN80_INTERNAL_d066332e_44_flash_fwd_hdim256_bf16_paged_softcap_sm80_cu_9949e2e8_48784cuda3std3__45__cpo4cendE,@object
	.size		_ZN80_INTERNAL_d066332e_44_flash_fwd_hdim256_bf16_paged_softcap_sm80_cu_9949e2e8_48784cuda3std3__45__cpo4cendE,(_ZN80_INTERNAL_d066332e_44_flash_fwd_hdim256_bf16_paged_softcap_sm80_cu_9949e2e8_48784cuda3std6ranges3__45__cpo4swapE - _ZN80_INTERNAL_d066332e_44_flash_fwd_hdim256_bf16_paged_softcap_sm80_cu_9949e2e8_48784cuda3std3__45__cpo4cendE)
_ZN80_INTERNAL_d066332e_44_flash_fwd_hdim256_bf16_paged_softcap_sm80_cu_9949e2e8_48784cuda3std3__45__cpo4cendE:
	.zero		1
	.type		_ZN80_INTERNAL_d066332e_44_flash_fwd_hdim256_bf16_paged_softcap_sm80_cu_9949e2e8_48784cuda3std6ranges3__45__cpo4swapE,@object
	.size		_ZN80_INTERNAL_d066332e_44_flash_fwd_hdim256_bf16_paged_softcap_sm80_cu_9949e2e8_48784cuda3std6ranges3__45__cpo4swapE,(.L_7 - _ZN80_INTERNAL_d066332e_44_flash_fwd_hdim256_bf16_paged_softcap_sm80_cu_9949e2e8_48784cuda3std6ranges3__45__cpo4swapE)
_ZN80_INTERNAL_d066332e_44_flash_fwd_hdim256_bf16_paged_softcap_sm80_cu_9949e2e8_48784cuda3std6ranges3__45__cpo4swapE:
	.zero		1
.L_7:


//--------------------- .nv.constant0._ZN7cutlass13device_kernelIN5flash19enable_sm80_to_sm89INS1_16FlashAttnFwdSm80INS1_25CollectiveMainloopFwdSm80ILi8ELi1ELb1EN4cute5tupleIJNS5_1CILi128EEENS7_ILi64EEENS7_ILi256EEEEEELi256ENS_10bfloat16_tEfNS_4arch4Sm80ELb0ELb0ELb1ELb0ELb1ELb0ELb1ELb0EEENS1_21CollectiveEpilogueFwdINS6_IJS8_SA_S9_EEENS6_IJNS7_ILi1EEESI_SI_EEESC_SE_Li256ELb0ELb1ELb0ELb0EEENS1_19SingleTileSchedulerILb0ELb0ELb1ELi128EEEEEEEEEvNT_6ParamsE --------------------------
	.section	.nv.constant0._ZN7cutlass13device_kernelIN5flash19enable_sm80_to_sm89INS1_16FlashAttnFwdSm80INS1_25CollectiveMainloopFwdSm80ILi8ELi1ELb1EN4cute5tupleIJNS5_1CILi128EEENS7_ILi64EEENS7_ILi256EEEEEELi256ENS_10bfloat16_tEfNS_4arch4Sm80ELb0ELb0ELb1ELb0ELb1ELb0ELb1ELb0EEENS1_21CollectiveEpilogueFwdINS6_IJS8_SA_S9_EEENS6_IJNS7_ILi1EEESI_SI_EEESC_SE_Li256ELb0ELb1ELb0ELb0EEENS1_19SingleTileSchedulerILb0ELb0ELb1ELi128EEEEEEEEEvNT_6ParamsE,"a",@progbits
	.sectionflags	@""
	.align	4
.nv.constant0._ZN7cutlass13device_kernelIN5flash19enable_sm80_to_sm89INS1_16FlashAttnFwdSm80INS1_25CollectiveMainloopFwdSm80ILi8ELi1ELb1EN4cute5tupleIJNS5_1CILi128EEENS7_ILi64EEENS7_ILi256EEEEEELi256ENS_10bfloat16_tEfNS_4arch4Sm80ELb0ELb0ELb1ELb0ELb1ELb0ELb1ELb0EEENS1_21CollectiveEpilogueFwdINS6_IJS8_SA_S9_EEENS6_IJNS7_ILi1EEESI_SI_EEESC_SE_Li256ELb0ELb1ELb0ELb0EEENS1_19SingleTileSchedulerILb0ELb0ELb1ELi128EEEEEEEEEvNT_6ParamsE:
	.zero		1576


//--------------------- .nv.constant0._ZN7cutlass13device_kernelIN5flash19enable_sm80_to_sm89INS1_16FlashAttnFwdSm80INS1_25CollectiveMainloopFwdSm80ILi8ELi1ELb1EN4cute5tupleIJNS5_1CILi128EEENS7_ILi64EEENS7_ILi256EEEEEELi256ENS_10bfloat16_tEfNS_4arch4Sm80ELb0ELb0ELb1ELb1ELb1ELb0ELb1ELb0EEENS1_21CollectiveEpilogueFwdINS6_IJS8_SA_S9_EEENS6_IJNS7_ILi1EEESI_SI_EEESC_SE_Li256ELb1ELb1ELb0ELb0EEENS1_19SingleTileSchedulerILb1ELb0ELb1ELi128EEEEEEEEEvNT_6ParamsE --------------------------
	.section	.nv.constant0._ZN7cutlass13device_kernelIN5flash19enable_sm80_to_sm89INS1_16FlashAttnFwdSm80INS1_25CollectiveMainloopFwdSm80ILi8ELi1ELb1EN4cute5tupleIJNS5_1CILi128EEENS7_ILi64EEENS7_ILi256EEEEEELi256ENS_10bfloat16_tEfNS_4arch4Sm80ELb0ELb0ELb1ELb1ELb1ELb0ELb1ELb0EEENS1_21CollectiveEpilogueFwdINS6_IJS8_SA_S9_EEENS6_IJNS7_ILi1EEESI_SI_EEESC_SE_Li256ELb1ELb1ELb0ELb0EEENS1_19SingleTileSchedulerILb1ELb0ELb1ELi128EEEEEEEEEvNT_6ParamsE,"a",@progbits
	.sectionflags	@""
	.align	4
.nv.constant0._ZN7cutlass13device_kernelIN5flash19enable_sm80_to_sm89INS1_16FlashAttnFwdSm80INS1_25CollectiveMainloopFwdSm80ILi8ELi1ELb1EN4cute5tupleIJNS5_1CILi128EEENS7_ILi64EEENS7_ILi256EEEEEELi256ENS_10bfloat16_tEfNS_4arch4Sm80ELb0ELb0ELb1ELb1ELb1ELb0ELb1ELb0EEENS1_21CollectiveEpilogueFwdINS6_IJS8_SA_S9_EEENS6_IJNS7_ILi1EEESI_SI_EEESC_SE_Li256ELb1ELb1ELb0ELb0EEENS1_19SingleTileSchedulerILb1ELb0ELb1ELi128EEEEEEEEEvNT_6ParamsE:
	.zero		1576


//--------------------- .nv.constant0._ZN7cutlass13device_kernelIN5flash19enable_sm80_to_sm89INS1_16FlashAttnFwdSm80INS1_25CollectiveMainloopFwdSm80ILi8ELi1ELb0EN4cute5tupleIJNS5_1CILi128EEENS7_ILi32EEENS7_ILi256EEEEEELi256ENS_10bfloat16_tEfNS_4arch4Sm80ELb0ELb0ELb1ELb1ELb1ELb1ELb1ELb0EEENS1_21CollectiveEpilogueFwdINS6_IJS8_SA_S9_EEENS6_IJNS7_ILi1EEESI_SI_EEESC_SE_Li256ELb1ELb1ELb0ELb0EEENS1_19SingleTileSchedulerILb1ELb0ELb1ELi128EEEEEEEEEvNT_6ParamsE --------------------------
	.section	.nv.constant0._ZN7cutlass13device_kernelIN5flash19enable_sm80_to_sm89INS1_16FlashAttnFwdSm80INS1_25CollectiveMainloopFwdSm80ILi8ELi1ELb0EN4cute5tupleIJNS5_1CILi128EEENS7_ILi32EEENS7_ILi256EEEEEELi256ENS_10bfloat16_tEfNS_4arch4Sm80ELb0ELb0ELb1ELb1ELb1ELb1ELb1ELb0EEENS1_21CollectiveEpilogueFwdINS6_IJS8_SA_S9_EEENS6_IJNS7_ILi1EEESI_SI_EEESC_SE_Li256ELb1ELb1ELb0ELb0EEENS1_19SingleTileSchedulerILb1ELb0ELb1ELi128EEEEEEEEEvNT_6ParamsE,"a",@progbits
	.sectionflags	@""
	.align	4
.nv.constant0._ZN7cutlass13device_kernelIN5flash19enable_sm80_to_sm89INS1_16FlashAttnFwdSm80INS1_25CollectiveMainloopFwdSm80ILi8ELi1ELb0EN4cute5tupleIJNS5_1CILi128EEENS7_ILi32EEENS7_ILi256EEEEEELi256ENS_10bfloat16_tEfNS_4arch4Sm80ELb0ELb0ELb1ELb1ELb1ELb1ELb1ELb0EEENS1_21CollectiveEpilogueFwdINS6_IJS8_SA_S9_EEENS6_IJNS7_ILi1EEESI_SI_EEESC_SE_Li256ELb1ELb1ELb0ELb0EEENS1_19SingleTileSchedulerILb1ELb0ELb1ELi128EEEEEEEEEvNT_6ParamsE:
	.zero		1576


//--------------------- .nv.constant0._ZN7cutlass13device_kernelIN5flash19enable_sm80_to_sm89INS1_16FlashAttnFwdSm80INS1_25CollectiveMainloopFwdSm80ILi8ELi1ELb1EN4cute5tupleIJNS5_1CILi128EEENS7_ILi48EEENS7_ILi256EEEEEELi256ENS_10bfloat16_tEfNS_4arch4Sm80ELb0ELb1ELb1ELb0ELb1ELb0ELb1ELb0EEENS1_21CollectiveEpilogueFwdINS6_IJS8_SA_S9_EEENS6_IJNS7_ILi1EEESI_SI_EEESC_SE_Li256ELb0ELb1ELb0ELb0EEENS1_19SingleTileSchedulerILb0ELb0ELb1ELi128EEEEEEEEEvNT_6ParamsE --------------------------
	.section	.nv.constant0._ZN7cutlass13device_kernelIN5flash19enable_sm80_to_sm89INS1_16FlashAttnFwdSm80INS1_25CollectiveMainloopFwdSm80ILi8ELi1ELb1EN4cute5tupleIJNS5_1CILi128EEENS7_ILi48EEENS7_ILi256EEEEEELi256ENS_10bfloat16_tEfNS_4arch4Sm80ELb0ELb1ELb1ELb0ELb1ELb0ELb1ELb0EEENS1_21CollectiveEpilogueFwdINS6_IJS8_SA_S9_EEENS6_IJNS7_ILi1EEESI_SI_EEESC_SE_Li256ELb0ELb1ELb0ELb0EEENS1_19SingleTileSchedulerILb0ELb0ELb1ELi128EEEEEEEEEvNT_6ParamsE,"a",@progbits
	.sectionflags	@""
	.align	4
.nv.constant0._ZN7cutlass13device_kernelIN5flash19enable_sm80_to_sm89INS1_16FlashAttnFwdSm80INS1_25CollectiveMainloopFwdSm80ILi8ELi1ELb1EN4cute5tupleIJNS5_1CILi128EEENS7_ILi48EEENS7_ILi256EEEEEELi256ENS_10bfloat16_tEfNS_4arch4Sm80ELb0ELb1ELb1ELb0ELb1ELb0ELb1ELb0EEENS1_21CollectiveEpilogueFwdINS6_IJS8_SA_S9_EEENS6_IJNS7_ILi1EEESI_SI_EEESC_SE_Li256ELb0ELb1ELb0ELb0EEENS1_19SingleTileSchedulerILb0ELb0ELb1ELi128EEEEEEEEEvNT_6ParamsE:
	.zero		1576


//--------------------- .nv.constant0._ZN7cutlass13device_kernelIN5flash19enable_sm80_to_sm89INS1_16FlashAttnFwdSm80INS1_25CollectiveMainloopFwdSm80ILi8ELi1ELb1EN4cute5tupleIJNS5_1CILi128EEENS7_ILi48EEENS7_ILi256EEEEEELi256ENS_10bfloat16_tEfNS_4arch4Sm80ELb0ELb1ELb1ELb1ELb1ELb0ELb1ELb0EEENS1_21CollectiveEpilogueFwdINS6_IJS8_SA_S9_EEENS6_IJNS7_ILi1EEESI_SI_EEESC_SE_Li256ELb1ELb1ELb0ELb0EEENS1_19SingleTileSchedulerILb1ELb0ELb1ELi128EEEEEEEEEvNT_6ParamsE --------------------------
	.section	.nv.constant0._ZN7cutlass13device_kernelIN5flash19enable_sm80_to_sm89INS1_16FlashAttnFwdSm80INS1_25CollectiveMainloopFwdSm80ILi8ELi1ELb1EN4cute5tupleIJNS5_1CILi128EEENS7_ILi48EEENS7_ILi256EEEEEELi256ENS_10bfloat16_tEfNS_4arch4Sm80ELb0ELb1ELb1ELb1ELb1ELb0ELb1ELb0EEENS1_21CollectiveEpilogueFwdINS6_IJS8_SA_S9_EEENS6_IJNS7_ILi1EEESI_SI_EEESC_SE_Li256ELb1ELb1ELb0ELb0EEENS1_19SingleTileSchedulerILb1ELb0ELb1ELi128EEEEEEEEEvNT_6ParamsE,"a",@progbits
	.sectionflags	@""
	.align	4
.nv.constant0._ZN7cutlass13device_kernelIN5flash19enable_sm80_to_sm89INS1_16FlashAttnFwdSm80INS1_25CollectiveMainloopFwdSm80ILi8ELi1ELb1EN4cute5tupleIJNS5_1CILi128EEENS7_ILi48EEENS7_ILi256EEEEEELi256ENS_10bfloat16_tEfNS_4arch4Sm80ELb0ELb1ELb1ELb1ELb1ELb0ELb1ELb0EEENS1_21CollectiveEpilogueFwdINS6_IJS8_SA_S9_EEENS6_IJNS7_ILi1EEESI_SI_EEESC_SE_Li256ELb1ELb1ELb0ELb0EEENS1_19SingleTileSchedulerILb1ELb0ELb1ELi128EEEEEEEEEvNT_6ParamsE:
	.zero		1576


//--------------------- .nv.constant0._ZN7cutlass13device_kernelIN5flash19enable_sm80_to_sm89INS1_16FlashAttnFwdSm80INS1_25CollectiveMainloopFwdSm80ILi8ELi1ELb0EN4cute5tupleIJNS5_1CILi128EEENS7_ILi32EEENS7_ILi256EEEEEELi256ENS_10bfloat16_tEfNS_4arch4Sm80ELb0ELb1ELb1ELb1ELb1ELb1ELb1ELb0EEENS1_21CollectiveEpilogueFwdINS6_IJS8_SA_S9_EEENS6_IJNS7_ILi1EEESI_SI_EEESC_SE_Li256ELb1ELb1ELb0ELb0EEENS1_19SingleTileSchedulerILb1ELb0ELb1ELi128EEEEEEEEEvNT_6ParamsE --------------------------
	.section	.nv.constant0._ZN7cutlass13device_kernelIN5flash19enable_sm80_to_sm89INS1_16FlashAttnFwdSm80INS1_25CollectiveMainloopFwdSm80ILi8ELi1ELb0EN4cute5tupleIJNS5_1CILi128EEENS7_ILi32EEENS7_ILi256EEEEEELi256ENS_10bfloat16_tEfNS_4arch4Sm80ELb0ELb1ELb1ELb1ELb1ELb1ELb1ELb0EEENS1_21CollectiveEpilogueFwdINS6_IJS8_SA_S9_EEENS6_IJNS7_ILi1EEESI_SI_EEESC_SE_Li256ELb1ELb1ELb0ELb0EEENS1_19SingleTileSchedulerILb1ELb0ELb1ELi128EEEEEEEEEvNT_6ParamsE,"a",@progbits
	.sectionflags	@""
	.align	4
.nv.constant0._ZN7cutlass13device_kernelIN5flash19enable_sm80_to_sm89INS1_16FlashAttnFwdSm80INS1_25CollectiveMainloopFwdSm80ILi8ELi1ELb0EN4cute5tupleIJNS5_1CILi128EEENS7_ILi32EEENS7_ILi256EEEEEELi256ENS_10bfloat16_tEfNS_4arch4Sm80ELb0ELb1ELb1ELb1ELb1ELb1ELb1ELb0EEENS1_21CollectiveEpilogueFwdINS6_IJS8_SA_S9_EEENS6_IJNS7_ILi1EEESI_SI_EEESC_SE_Li256ELb1ELb1ELb0ELb0EEENS1_19SingleTileSchedulerILb1ELb0ELb1ELi128EEEEEEEEEvNT_6ParamsE:
	.zero		1576


//--------------------- .nv.constant0._ZN7cutlass13device_kernelIN5flash19enable_sm80_to_sm89INS1_16FlashAttnFwdSm80INS1_25CollectiveMainloopFwdSm80ILi8ELi1ELb1EN4cute5tupleIJNS5_1CILi128EEENS7_ILi64EEENS7_ILi256EEEEEELi256ENS_10bfloat16_tEfNS_4arch4Sm80ELb1ELb0ELb1ELb0ELb1ELb0ELb1ELb0EEENS1_21CollectiveEpilogueFwdINS6_IJS8_SA_S9_EEENS6_IJNS7_ILi1EEESI_SI_EEESC_SE_Li256ELb0ELb1ELb0ELb0EEENS1_30DynamicPersistentTileSchedulerILi256ELi256ELb0ELb1ELb0EEEEEEEEEvNT_6ParamsE --------------------------
	.section	.nv.constant0._ZN7cutlass13device_kernelIN5flash19enable_sm80_to_sm89INS1_16FlashAttnFwdSm80INS1_25CollectiveMainloopFwdSm80ILi8ELi1ELb1EN4cute5tupleIJNS5_1CILi128EEENS7_ILi64EEENS7_ILi256EEEEEELi256ENS_10bfloat16_tEfNS_4arch4Sm80ELb1ELb0ELb1ELb0ELb1ELb0ELb1ELb0EEENS1_21CollectiveEpilogueFwdINS6_IJS8_SA_S9_EEENS6_IJNS7_ILi1EEESI_SI_EEESC_SE_Li256ELb0ELb1ELb0ELb0EEENS1_30DynamicPersistentTileSchedulerILi256ELi256ELb0ELb1ELb0EEEEEEEEEvNT_6ParamsE,"a",@progbits
	.sectionflags	@""
	.align	4
.nv.constant0._ZN7cutlass13device_kernelIN5flash19enable_sm80_to_sm89INS1_16FlashAttnFwdSm80INS1_25CollectiveMainloopFwdSm80ILi8ELi1ELb1EN4cute5tupleIJNS5_1CILi128EEENS7_ILi64EEENS7_ILi256EEEEEELi256ENS_10bfloat16_tEfNS_4arch4Sm80ELb1ELb0ELb1ELb0ELb1ELb0ELb1ELb0EEENS1_21CollectiveEpilogueFwdINS6_IJS8_SA_S9_EEENS6_IJNS7_ILi1EEESI_SI_EEESC_SE_Li256ELb0ELb1ELb0ELb0EEENS1_30DynamicPersistentTileSchedulerILi256ELi256ELb0ELb1ELb0EEEEEEEEEvNT_6ParamsE:
	.zero		1592


//--------------------- .nv.constant0._ZN7cutlass13device_kernelIN5flash19enable_sm80_to_sm89INS1_16FlashAttnFwdSm80INS1_25CollectiveMainloopFwdSm80ILi8ELi1ELb1EN4cute5tupleIJNS5_1CILi128EEENS7_ILi64EEENS7_ILi256EEEEEELi256ENS_10bfloat16_tEfNS_4arch4Sm80ELb1ELb0ELb1ELb1ELb1ELb0ELb1ELb0EEENS1_21CollectiveEpilogueFwdINS6_IJS8_SA_S9_EEENS6_IJNS7_ILi1EEESI_SI_EEESC_SE_Li256ELb1ELb1ELb0ELb0EEENS1_19SingleTileSchedulerILb1ELb0ELb1ELi128EEEEEEEEEvNT_6ParamsE --------------------------
	.section	.nv.constant0._ZN7cutlass13device_kernelIN5flash19enable_sm80_to_sm89INS1_16FlashAttnFwdSm80INS1_25CollectiveMainloopFwdSm80ILi8ELi1ELb1EN4cute5tupleIJNS5_1CILi128EEENS7_ILi64EEENS7_ILi256EEEEEELi256ENS_10bfloat16_tEfNS_4arch4Sm80ELb1ELb0ELb1ELb1ELb1ELb0ELb1ELb0EEENS1_21CollectiveEpilogueFwdINS6_IJS8_SA_S9_EEENS6_IJNS7_ILi1EEESI_SI_EEESC_SE_Li256ELb1ELb1ELb0ELb0EEENS1_19SingleTileSchedulerILb1ELb0ELb1ELi128EEEEEEEEEvNT_6ParamsE,"a",@progbits
	.sectionflags	@""
	.align	4
.nv.constant0._ZN7cutlass13device_kernelIN5flash19enable_sm80_to_sm89INS1_16FlashAttnFwdSm80INS1_25CollectiveMainloopFwdSm80ILi8ELi1ELb1EN4cute5tupleIJNS5_1CILi128EEENS7_ILi64EEENS7_ILi256EEEEEELi256ENS_10bfloat16_tEfNS_4arch4Sm80ELb1ELb0ELb1ELb1ELb1ELb0ELb1ELb0EEENS1_21CollectiveEpilogueFwdINS6_IJS8_SA_S9_EEENS6_IJNS7_ILi1EEESI_SI_EEESC_SE_Li256ELb1ELb1ELb0ELb0EEENS1_19SingleTileSchedulerILb1ELb0ELb1ELi128EEEEEEEEEvNT_6ParamsE:
	.zero		1576


//--------------------- .nv.constant0._ZN7cutlass13device_kernelIN5flash19enable_sm80_to_sm89INS1_16FlashAttnFwdSm80INS1_25CollectiveMainloopFwdSm80ILi8ELi1ELb0EN4cute5tupleIJNS5_1CILi128EEENS7_ILi32EEENS7_ILi256EEEEEELi256ENS_10bfloat16_tEfNS_4arch4Sm80ELb1ELb0ELb1ELb1ELb1ELb1ELb1ELb0EEENS1_21CollectiveEpilogueFwdINS6_IJS8_SA_S9_EEENS6_IJNS7_ILi1EEESI_SI_EEESC_SE_Li256ELb1ELb1ELb0ELb0EEENS1_19SingleTileSchedulerILb1ELb0ELb1ELi128EEEEEEEEEvNT_6ParamsE --------------------------
	.section	.nv.constant0._ZN7cutlass13device_kernelIN5flash19enable_sm80_to_sm89INS1_16FlashAttnFwdSm80INS1_25CollectiveMainloopFwdSm80ILi8ELi1ELb0EN4cute5tupleIJNS5_1CILi128EEENS7_ILi32EEENS7_ILi256EEEEEELi256ENS_10bfloat16_tEfNS_4arch4Sm80ELb1ELb0ELb1ELb1ELb1ELb1ELb1ELb0EEENS1_21CollectiveEpilogueFwdINS6_IJS8_SA_S9_EEENS6_IJNS7_ILi1EEESI_SI_EEESC_SE_Li256ELb1ELb1ELb0ELb0EEENS1_19SingleTileSchedulerILb1ELb0ELb1ELi128EEEEEEEEEvNT_6ParamsE,"a",@progbits
	.sectionflags	@""
	.align	4
.nv.constant0._ZN7cutlass13device_kernelIN5flash19enable_sm80_to_sm89INS1_16FlashAttnFwdSm80INS1_25CollectiveMainloopFwdSm80ILi8ELi1ELb0EN4cute5tupleIJNS5_1CILi128EEENS7_ILi32EEENS7_ILi256EEEEEELi256ENS_10bfloat16_tEfNS_4arch4Sm80ELb1ELb0ELb1ELb1ELb1ELb1ELb1ELb0EEENS1_21CollectiveEpilogueFwdINS6_IJS8_SA_S9_EEENS6_IJNS7_ILi1EEESI_SI_EEESC_SE_Li256ELb1ELb1ELb0ELb0EEENS1_19SingleTileSchedulerILb1ELb0ELb1ELi128EEEEEEEEEvNT_6ParamsE:
	.zero		1576


//--------------------- .nv.constant0._ZN7cutlass13device_kernelIN5flash19enable_sm80_to_sm89INS1_16FlashAttnFwdSm80INS1_25CollectiveMainloopFwdSm80ILi8ELi1ELb0EN4cute5tupleIJNS5_1CILi128EEENS7_ILi96EEENS7_ILi256EEEEEELi256ENS_10bfloat16_tEfNS_4arch4Sm80ELb0ELb0ELb1ELb0ELb1ELb0ELb1ELb0EEENS1_21CollectiveEpilogueFwdINS6_IJS8_SA_S9_EEENS6_IJNS7_ILi1EEESI_SI_EEESC_SE_Li256ELb0ELb1ELb0ELb0EEENS1_19SingleTileSchedulerILb0ELb0ELb1ELi128EEEEEEEEEvNT_6ParamsE --------------------------
	.section	.nv.constant0._ZN7cutlass13device_kernelIN5flash19enable_sm80_to_sm89INS1_16FlashAttnFwdSm80INS1_25CollectiveMainloopFwdSm80ILi8ELi1ELb0EN4cute5tupleIJNS5_1CILi128EEENS7_ILi96EEENS7_ILi256EEEEEELi256ENS_10bfloat16_tEfNS_4arch4Sm80ELb0ELb0ELb1ELb0ELb1ELb0ELb1ELb0EEENS1_21CollectiveEpilogueFwdINS6_IJS8_SA_S9_EEENS6_IJNS7_ILi1EEESI_SI_EEESC_SE_Li256ELb0ELb1ELb0ELb0EEENS1_19SingleTileSchedulerILb0ELb0ELb1ELi128EEEEEEEEEvNT_6ParamsE,"a",@progbits
	.sectionflags	@""
	.align	4
.nv.constant0._ZN7cutlass13device_kernelIN5flash19enable_sm80_to_sm89INS1_16FlashAttnFwdSm80INS1_25CollectiveMainloopFwdSm80ILi8ELi1ELb0EN4cute5tupleIJNS5_1CILi128EEENS7_ILi96EEENS7_ILi256EEEEEELi256ENS_10bfloat16_tEfNS_4arch4Sm80ELb0ELb0ELb1ELb0ELb1ELb0ELb1ELb0EEENS1_21CollectiveEpilogueFwdINS6_IJS8_SA_S9_EEENS6_IJNS7_ILi1EEESI_SI_EEESC_SE_Li256ELb0ELb1ELb0ELb0EEENS1_19SingleTileSchedulerILb0ELb0ELb1ELi128EEEEEEEEEvNT_6ParamsE:
	.zero		1576


//--------------------- .nv.constant0._ZN7cutlass13device_kernelIN5flash19enable_sm80_to_sm89INS1_16FlashAttnFwdSm80INS1_25CollectiveMainloopFwdSm80ILi8ELi1ELb0EN4cute5tupleIJNS5_1CILi128EEENS7_ILi96EEENS7_ILi256EEEEEELi256ENS_10bfloat16_tEfNS_4arch4Sm80ELb0ELb0ELb1ELb1ELb1ELb0ELb1ELb0EEENS1_21CollectiveEpilogueFwdINS6_IJS8_SA_S9_EEENS6_IJNS7_ILi1EEESI_SI_EEESC_SE_Li256ELb1ELb1ELb0ELb0EEENS1_19SingleTileSchedulerILb1ELb0ELb1ELi128EEEEEEEEEvNT_6ParamsE --------------------------
	.section	.nv.constant0._ZN7cutlass13device_kernelIN5flash19enable_sm80_to_sm89INS1_16FlashAttnFwdSm80INS1_25CollectiveMainloopFwdSm80ILi8ELi1ELb0EN4cute5tupleIJNS5_1CILi128EEENS7_ILi96EEENS7_ILi256EEEEEELi256ENS_10bfloat16_tEfNS_4arch4Sm80ELb0ELb0ELb1ELb1ELb1ELb0ELb1ELb0EEENS1_21CollectiveEpilogueFwdINS6_IJS8_SA_S9_EEENS6_IJNS7_ILi1EEESI_SI_EEESC_SE_Li256ELb1ELb1ELb0ELb0EEENS1_19SingleTileSchedulerILb1ELb0ELb1ELi128EEEEEEEEEvNT_6ParamsE,"a",@progbits
	.sectionflags	@""
	.align	4
.nv.constant0._ZN7cutlass13device_kernelIN5flash19enable_sm80_to_sm89INS1_16FlashAttnFwdSm80INS1_25CollectiveMainloopFwdSm80ILi8ELi1ELb0EN4cute5tupleIJNS5_1CILi128EEENS7_ILi96EEENS7_ILi256EEEEEELi256ENS_10bfloat16_tEfNS_4arch4Sm80ELb0ELb0ELb1ELb1ELb1ELb0ELb1ELb0EEENS1_21CollectiveEpilogueFwdINS6_IJS8_SA_S9_EEENS6_IJNS7_ILi1EEESI_SI_EEESC_SE_Li256ELb1ELb1ELb0ELb0EEENS1_19SingleTileSchedulerILb1ELb0ELb1ELi128EEEEEEEEEvNT_6ParamsE:
	.zero		1576


//--------------------- .nv.constant0._ZN7cutlass13device_kernelIN5flash19enable_sm80_to_sm89INS1_16FlashAttnFwdSm80INS1_25CollectiveMainloopFwdSm80ILi8ELi1ELb0EN4cute5tupleIJNS5_1CILi128EEENS7_ILi48EEENS7_ILi256EEEEEELi256ENS_10bfloat16_tEfNS_4arch4Sm80ELb0ELb0ELb1ELb1ELb1ELb1ELb1ELb0EEENS1_21CollectiveEpilogueFwdINS6_IJS8_SA_S9_EEENS6_IJNS7_ILi1EEESI_SI_EEESC_SE_Li256ELb1ELb1ELb0ELb0EEENS1_19SingleTileSchedulerILb1ELb0ELb1ELi128EEEEEEEEEvNT_6ParamsE --------------------------
	.section	.nv.constant0._ZN7cutlass13device_kernelIN5flash19enable_sm80_to_sm89INS1_16FlashAttnFwdSm80INS1_25CollectiveMainloopFwdSm80ILi8ELi1ELb0EN4cute5tupleIJNS5_1CILi128EEENS7_ILi48EEENS7_ILi256EEEEEELi256ENS_10bfloat16_tEfNS_4arch4Sm80ELb0ELb0ELb1ELb1ELb1ELb1ELb1ELb0EEENS1_21CollectiveEpilogueFwdINS6_IJS8_SA_S9_EEENS6_IJNS7_ILi1EEESI_SI_EEESC_SE_Li256ELb1ELb1ELb0ELb0EEENS1_19SingleTileSchedulerILb1ELb0ELb1ELi128EEEEEEEEEvNT_6ParamsE,"a",@progbits
	.sectionflags	@""
	.align	4
.nv.constant0._ZN7cutlass13device_kernelIN5flash19enable_sm80_to_sm89INS1_16FlashAttnFwdSm80INS1_25CollectiveMainloopFwdSm80ILi8ELi1ELb0EN4cute5tupleIJNS5_1CILi128EEENS7_ILi48EEENS7_ILi256EEEEEELi256ENS_10bfloat16_tEfNS_4arch4Sm80ELb0ELb0ELb1ELb1ELb1ELb1ELb1ELb0EEENS1_21CollectiveEpilogueFwdINS6_IJS8_SA_S9_EEENS6_IJNS7_ILi1EEESI_SI_EEESC_SE_Li256ELb1ELb1ELb0ELb0EEENS1_19SingleTileSchedulerILb1ELb0ELb1ELi128EEEEEEEEEvNT_6ParamsE:
	.zero		1576


//--------------------- .nv.constant0._ZN7cutlass13device_kernelIN5flash19enable_sm80_to_sm89INS1_16FlashAttnFwdSm80INS1_25CollectiveMainloopFwdSm80ILi8ELi1ELb0EN4cute5tupleIJNS5_1CILi128EEENS7_ILi64EEENS7_ILi256EEEEEELi256ENS_10bfloat16_tEfNS_4arch4Sm80ELb0ELb1ELb1ELb0ELb1ELb0ELb1ELb0EEENS1_21CollectiveEpilogueFwdINS6_IJS8_SA_S9_EEENS6_IJNS7_ILi1EEESI_SI_EEESC_SE_Li256ELb0ELb1ELb0ELb0EEENS1_19SingleTileSchedulerILb0ELb0ELb1ELi128EEEEEEEEEvNT_6ParamsE --------------------------
	.section	.nv.constant0._ZN7cutlass13device_kernelIN5flash19enable_sm80_to_sm89INS1_16FlashAttnFwdSm80INS1_25CollectiveMainloopFwdSm80ILi8ELi1ELb0EN4cute5tupleIJNS5_1CILi128EEENS7_ILi64EEENS7_ILi256EEEEEELi256ENS_10bfloat16_tEfNS_4arch4Sm80ELb0ELb1ELb1ELb0ELb1ELb0ELb1ELb0EEENS1_21CollectiveEpilogueFwdINS6_IJS8_SA_S9_EEENS6_IJNS7_ILi1EEESI_SI_EEESC_SE_Li256ELb0ELb1ELb0ELb0EEENS1_19SingleTileSchedulerILb0ELb0ELb1ELi128EEEEEEEEEvNT_6ParamsE,"a",@progbits
	.sectionflags	@""
	.align	4
.nv.constant0._ZN7cutlass13device_kernelIN5flash19enable_sm80_to_sm89INS1_16FlashAttnFwdSm80INS1_25CollectiveMainloopFwdSm80ILi8ELi1ELb0EN4cute5tupleIJNS5_1CILi128EEENS7_ILi64EEENS7_ILi256EEEEEELi256ENS_10bfloat16_tEfNS_4arch4Sm80ELb0ELb1ELb1ELb0ELb1ELb0ELb1ELb0EEENS1_21CollectiveEpilogueFwdINS6_IJS8_SA_S9_EEENS6_IJNS7_ILi1EEESI_SI_EEESC_SE_Li256ELb0ELb1ELb0ELb0EEENS1_19SingleTileSchedulerILb0ELb0ELb1ELi128EEEEEEEEEvNT_6ParamsE:
	.zero		1576


//--------------------- .nv.constant0._ZN7cutlass13device_kernelIN5flash19enable_sm80_to_sm89INS1_16FlashAttnFwdSm80INS1_25CollectiveMainloopFwdSm80ILi8ELi1ELb0EN4cute5tupleIJNS5_1CILi128EEENS7_ILi64EEENS7_ILi256EEEEEELi256ENS_10bfloat16_tEfNS_4arch4Sm80ELb0ELb1ELb1ELb1ELb1ELb0ELb1ELb0EEENS1_21CollectiveEpilogueFwdINS6_IJS8_SA_S9_EEENS6_IJNS7_ILi1EEESI_SI_EEESC_SE_Li256ELb1ELb1ELb0ELb0EEENS1_19SingleTileSchedulerILb1ELb0ELb1ELi128EEEEEEEEEvNT_6ParamsE --------------------------
	.section	.nv.constant0._ZN7cutlass13device_kernelIN5flash19enable_sm80_to_sm89INS1_16FlashAttnFwdSm80INS1_25CollectiveMainloopFwdSm80ILi8ELi1ELb0EN4cute5tupleIJNS5_1CILi128EEENS7_ILi64EEENS7_ILi256EEEEEELi256ENS_10bfloat16_tEfNS_4arch4Sm80ELb0ELb1ELb1ELb1ELb1ELb0ELb1ELb0EEENS1_21CollectiveEpilogueFwdINS6_IJS8_SA_S9_EEENS6_IJNS7_ILi1EEESI_SI_EEESC_SE_Li256ELb1ELb1ELb0ELb0EEENS1_19SingleTileSchedulerILb1ELb0ELb1ELi128EEEEEEEEEvNT_6ParamsE,"a",@progbits
	.sectionflags	@""
	.align	4
.nv.constant0._ZN7cutlass13device_kernelIN5flash19enable_sm80_to_sm89INS1_16FlashAttnFwdSm80INS1_25CollectiveMainloopFwdSm80ILi8ELi1ELb0EN4cute5tupleIJNS5_1CILi128EEENS7_ILi64EEENS7_ILi256EEEEEELi256ENS_10bfloat16_tEfNS_4arch4Sm80ELb0ELb1ELb1ELb1ELb1ELb0ELb1ELb0EEENS1_21CollectiveEpilogueFwdINS6_IJS8_SA_S9_EEENS6_IJNS7_ILi1EEESI_SI_EEESC_SE_Li256ELb1ELb1ELb0ELb0EEENS1_19SingleTileSchedulerILb1ELb0ELb1ELi128EEEEEEEEEvNT_6ParamsE:
	.zero		1576


//--------------------- .nv.constant0._ZN7cutlass13device_kernelIN5flash19enable_sm80_to_sm89INS1_16FlashAttnFwdSm80INS1_25CollectiveMainloopFwdSm80ILi8ELi1ELb0EN4cute5tupleIJNS5_1CILi128EEENS7_ILi48EEENS7_ILi256EEEEEELi256ENS_10bfloat16_tEfNS_4arch4Sm80ELb0ELb1ELb1ELb1ELb1ELb1ELb1ELb0EEENS1_21CollectiveEpilogueFwdINS6_IJS8_SA_S9_EEENS6_IJNS7_ILi1EEESI_SI_EEESC_SE_Li256ELb1ELb1ELb0ELb0EEENS1_19SingleTileSchedulerILb1ELb0ELb1ELi128EEEEEEEEEvNT_6ParamsE --------------------------
	.section	.nv.constant0._ZN7cutlass13device_kernelIN5flash19enable_sm80_to_sm89INS1_16FlashAttnFwdSm80INS1_25CollectiveMainloopFwdSm80ILi8ELi1ELb0EN4cute5tupleIJNS5_1CILi128EEENS7_ILi48EEENS7_ILi256EEEEEELi256ENS_10bfloat16_tEfNS_4arch4Sm80ELb0ELb1ELb1ELb1ELb1ELb1ELb1ELb0EEENS1_21CollectiveEpilogueFwdINS6_IJS8_SA_S9_EEENS6_IJNS7_ILi1EEESI_SI_EEESC_SE_Li256ELb1ELb1ELb0ELb0EEENS1_19SingleTileSchedulerILb1ELb0ELb1ELi128EEEEEEEEEvNT_6ParamsE,"a",@progbits
	.sectionflags	@""
	.align	4
.nv.constant0._ZN7cutlass13device_kernelIN5flash19enable_sm80_to_sm89INS1_16FlashAttnFwdSm80INS1_25CollectiveMainloopFwdSm80ILi8ELi1ELb0EN4cute5tupleIJNS5_1CILi128EEENS7_ILi48EEENS7_ILi256EEEEEELi256ENS_10bfloat16_tEfNS_4arch4Sm80ELb0ELb1ELb1ELb1ELb1ELb1ELb1ELb0EEENS1_21CollectiveEpilogueFwdINS6_IJS8_SA_S9_EEENS6_IJNS7_ILi1EEESI_SI_EEESC_SE_Li256ELb1ELb1ELb0ELb0EEENS1_19SingleTileSchedulerILb1ELb0ELb1ELi128EEEEEEEEEvNT_6ParamsE:
	.zero		1576


//--------------------- .nv.constant0._ZN7cutlass13device_kernelIN5flash19enable_sm80_to_sm89INS1_16FlashAttnFwdSm80INS1_25CollectiveMainloopFwdSm80ILi8ELi1ELb0EN4cute5tupleIJNS5_1CILi128EEENS7_ILi96EEENS7_ILi256EEEEEELi256ENS_10bfloat16_tEfNS_4arch4Sm80ELb1ELb0ELb1ELb0ELb1ELb0ELb1ELb0EEENS1_21CollectiveEpilogueFwdINS6_IJS8_SA_S9_EEENS6_IJNS7_ILi1EEESI_SI_EEESC_SE_Li256ELb0ELb1ELb0ELb0EEENS1_30DynamicPersistentTileSchedulerILi256ELi256ELb0ELb1ELb0EEEEEEEEEvNT_6ParamsE --------------------------
	.section	.nv.constant0._ZN7cutlass13device_kernelIN5flash19enable_sm80_to_sm89INS1_16FlashAttnFwdSm80INS1_25CollectiveMainloopFwdSm80ILi8ELi1ELb0EN4cute5tupleIJNS5_1CILi128EEENS7_ILi96EEENS7_ILi256EEEEEELi256ENS_10bfloat16_tEfNS_4arch4Sm80ELb1ELb0ELb1ELb0ELb1ELb0ELb1ELb0EEENS1_21CollectiveEpilogueFwdINS6_IJS8_SA_S9_EEENS6_IJNS7_ILi1EEESI_SI_EEESC_SE_Li256ELb0ELb1ELb0ELb0EEENS1_30DynamicPersistentTileSchedulerILi256ELi256ELb0ELb1ELb0EEEEEEEEEvNT_6ParamsE,"a",@progbits
	.sectionflags	@""
	.align	4
.nv.constant0._ZN7cutlass13device_kernelIN5flash19enable_sm80_to_sm89INS1_16FlashAttnFwdSm80INS1_25CollectiveMainloopFwdSm80ILi8ELi1ELb0EN4cute5tupleIJNS5_1CILi128EEENS7_ILi96EEENS7_ILi256EEEEEELi256ENS_10bfloat16_tEfNS_4arch4Sm80ELb1ELb0ELb1ELb0ELb1ELb0ELb1ELb0EEENS1_21CollectiveEpilogueFwdINS6_IJS8_SA_S9_EEENS6_IJNS7_ILi1EEESI_SI_EEESC_SE_Li256ELb0ELb1ELb0ELb0EEENS1_30DynamicPersistentTileSchedulerILi256ELi256ELb0ELb1ELb0EEEEEEEEEvNT_6ParamsE:
	.zero		1592


//--------------------- .nv.constant0._ZN7cutlass13device_kernelIN5flash19enable_sm80_to_sm89INS1_16FlashAttnFwdSm80INS1_25CollectiveMainloopFwdSm80ILi8ELi1ELb0EN4cute5tupleIJNS5_1CILi128EEENS7_ILi96EEENS7_ILi256EEEEEELi256ENS_10bfloat16_tEfNS_4arch4Sm80ELb1ELb0ELb1ELb1ELb1ELb0ELb1ELb0EEENS1_21CollectiveEpilogueFwdINS6_IJS8_SA_S9_EEENS6_IJNS7_ILi1EEESI_SI_EEESC_SE_Li256ELb1ELb1ELb0ELb0EEENS1_19SingleTileSchedulerILb1ELb0ELb1ELi128EEEEEEEEEvNT_6ParamsE --------------------------
	.section	.nv.constant0._ZN7cutlass13device_kernelIN5flash19enable_sm80_to_sm89INS1_16FlashAttnFwdSm80INS1_25CollectiveMainloopFwdSm80ILi8ELi1ELb0EN4cute5tupleIJNS5_1CILi128EEENS7_ILi96EEENS7_ILi256EEEEEELi256ENS_10bfloat16_tEfNS_4arch4Sm80ELb1ELb0ELb1ELb1ELb1ELb0ELb1ELb0EEENS1_21CollectiveEpilogueFwdINS6_IJS8_SA_S9_EEENS6_IJNS7_ILi1EEESI_SI_EEESC_SE_Li256ELb1ELb1ELb0ELb0EEENS1_19SingleTileSchedulerILb1ELb0ELb1ELi128EEEEEEEEEvNT_6ParamsE,"a",@progbits
	.sectionflags	@""
	.align	4
.nv.constant0._ZN7cutlass13device_kernelIN5flash19enable_sm80_to_sm89INS1_16FlashAttnFwdSm80INS1_25CollectiveMainloopFwdSm80ILi8ELi1ELb0EN4cute5tupleIJNS5_1CILi128EEENS7_ILi96EEENS7_ILi256EEEEEELi256ENS_10bfloat16_tEfNS_4arch4Sm80ELb1ELb0ELb1ELb1ELb1ELb0ELb1ELb0EEENS1_21CollectiveEpilogueFwdINS6_IJS8_SA_S9_EEENS6_IJNS7_ILi1EEESI_SI_EEESC_SE_Li256ELb1ELb1ELb0ELb0EEENS1_19SingleTileSchedulerILb1ELb0ELb1ELi128EEEEEEEEEvNT_6ParamsE:
	.zero		1576


//--------------------- .nv.constant0._ZN7cutlass13device_kernelIN5flash19enable_sm80_to_sm89INS1_16FlashAttnFwdSm80INS1_25CollectiveMainloopFwdSm80ILi8ELi1ELb0EN4cute5tupleIJNS5_1CILi128EEENS7_ILi48EEENS7_ILi256EEEEEELi256ENS_10bfloat16_tEfNS_4arch4Sm80ELb1ELb0ELb1ELb1ELb1ELb1ELb1ELb0EEENS1_21CollectiveEpilogueFwdINS6_IJS8_SA_S9_EEENS6_IJNS7_ILi1EEESI_SI_EEESC_SE_Li256ELb1ELb1ELb0ELb0EEENS1_19SingleTileSchedulerILb1ELb0ELb1ELi128EEEEEEEEEvNT_6ParamsE --------------------------
	.section	.nv.constant0._ZN7cutlass13device_kernelIN5flash19enable_sm80_to_sm89INS1_16FlashAttnFwdSm80INS1_25CollectiveMainloopFwdSm80ILi8ELi1ELb0EN4cute5tupleIJNS5_1CILi128EEENS7_ILi48EEENS7_ILi256EEEEEELi256ENS_10bfloat16_tEfNS_4arch4Sm80ELb1ELb0ELb1ELb1ELb1ELb1ELb1ELb0EEENS1_21CollectiveEpilogueFwdINS6_IJS8_SA_S9_EEENS6_IJNS7_ILi1EEESI_SI_EEESC_SE_Li256ELb1ELb1ELb0ELb0EEENS1_19SingleTileSchedulerILb1ELb0ELb1ELi128EEEEEEEEEvNT_6ParamsE,"a",@progbits
	.sectionflags	@""
	.align	4
.nv.constant0._ZN7cutlass13device_kernelIN5flash19enable_sm80_to_sm89INS1_16FlashAttnFwdSm80INS1_25CollectiveMainloopFwdSm80ILi8ELi1ELb0EN4cute5tupleIJNS5_1CILi128EEENS7_ILi48EEENS7_ILi256EEEEEELi256ENS_10bfloat16_tEfNS_4arch4Sm80ELb1ELb0ELb1ELb1ELb1ELb1ELb1ELb0EEENS1_21CollectiveEpilogueFwdINS6_IJS8_SA_S9_EEENS6_IJNS7_ILi1EEESI_SI_EEESC_SE_Li256ELb1ELb1ELb0ELb0EEENS1_19SingleTileSchedulerILb1ELb0ELb1ELi128EEEEEEEEEvNT_6ParamsE:
	.zero		1576


//--------------------- SYMBOLS --------------------------

	.type		.nv.reservedSmem.offset0,@object
	.size		.nv.reservedSmem.offset0,0x4
